//
// Generated by NVIDIA NVVM Compiler
//
// Compiler Build ID: CL-36424714
// Cuda compilation tools, release 13.0, V13.0.88
// Based on NVVM 20.0.0
//

.version 9.0
.target sm_100
.address_size 64

	// .globl	_Z22spawn_component_kernelP13ComponentPoolif
// _ZZ26diversity_selection_kernelP13ComponentPoolPiiE9distances has been demoted
// _ZZ25compute_pool_stats_kernelP13ComponentPoolPfS1_S1_S1_E14shared_fitness has been demoted
// _ZZ25compute_pool_stats_kernelP13ComponentPoolPfS1_S1_S1_E16shared_coherence has been demoted
// _ZZ25compute_pool_stats_kernelP13ComponentPoolPfS1_S1_S1_E10shared_age has been demoted
.global .align 4 .b8 __cudart_i2opi_f[24] = {65, 144, 67, 60, 153, 149, 98, 219, 192, 221, 52, 245, 209, 87, 39, 252, 41, 21, 68, 78, 110, 131, 249, 162};

.visible .entry _Z22spawn_component_kernelP13ComponentPoolif(
	.param .u64 .ptr .align 1 _Z22spawn_component_kernelP13ComponentPoolif_param_0,
	.param .u32 _Z22spawn_component_kernelP13ComponentPoolif_param_1,
	.param .f32 _Z22spawn_component_kernelP13ComponentPoolif_param_2
)
{
	.local .align 4 .b8 	__local_depot0[28];
	.reg .b64 	%SP;
	.reg .b64 	%SPL;
	.reg .pred 	%p<22>;
	.reg .b16 	%rs<3>;
	.reg .b32 	%r<73>;
	.reg .b32 	%f<109>;
	.reg .b64 	%rd<203>;
	.reg .b64 	%fd<3>;

	mov.u64 	%SPL, __local_depot0;
	ld.param.u64 	%rd37, [_Z22spawn_component_kernelP13ComponentPoolif_param_0];
	ld.param.u32 	%r25, [_Z22spawn_component_kernelP13ComponentPoolif_param_1];
	ld.param.f32 	%f8, [_Z22spawn_component_kernelP13ComponentPoolif_param_2];
	cvta.to.global.u64 	%rd1, %rd37;
	add.u64 	%rd2, %SPL, 0;
	mov.u32 	%r26, %tid.x;
	mov.u32 	%r27, %ctaid.x;
	or.b32  	%r28, %r26, %r27;
	setp.ne.s32 	%p1, %r28, 0;
	@%p1 bra 	$L__BB0_25;
	add.s64 	%rd39, %rd37, 8;
	// begin inline asm
	fence.sc.sys;
	// end inline asm
	// begin inline asm
	ld.acquire.sys.b32 %r29,[%rd39];
	// end inline asm
	ld.global.u32 	%r30, [%rd1+20];
	setp.ge.s32 	%p2, %r29, %r30;
	@%p2 bra 	$L__BB0_25;
	add.s64 	%rd40, %rd37, 12;
	// begin inline asm
	fence.sc.sys;
	// end inline asm
	mov.b32 	%r32, 1;
	// begin inline asm
	atom.add.acquire.sys.s32 %r31,[%rd40],%r32;
	// end inline asm
	ld.global.u32 	%r2, [%rd1+20];
	setp.lt.s32 	%p3, %r2, 1;
	@%p3 bra 	$L__BB0_25;
	ld.global.u64 	%rd4, [%rd1];
	mov.b32 	%r65, 0;
	mov.b64 	%rd191, 2132;
	bra.uni 	$L__BB0_5;
$L__BB0_4:
	add.s32 	%r65, %r65, 1;
	setp.ge.s32 	%p5, %r65, %r2;
	add.s64 	%rd191, %rd191, 4120;
	@%p5 bra 	$L__BB0_25;
$L__BB0_5:
	mul.wide.u32 	%rd42, %r65, 4120;
	add.s64 	%rd43, %rd4, %rd42;
	add.s64 	%rd7, %rd43, 20;
	ld.u8 	%rs1, [%rd43+20];
	setp.ne.s16 	%p4, %rs1, 0;
	@%p4 bra 	$L__BB0_4;
	st.u32 	[%rd7+-20], %r31;
	ld.global.u64 	%rd44, [%rd1];
	add.s64 	%rd46, %rd44, %rd42;
	mov.b32 	%r34, 0;
	st.u32 	[%rd46+4], %r34;
	ld.global.u64 	%rd47, [%rd1];
	add.s64 	%rd48, %rd47, %rd42;
	st.u32 	[%rd48+8], %r34;
	ld.global.u64 	%rd49, [%rd1];
	add.s64 	%rd50, %rd49, %rd42;
	mov.b32 	%r35, 1056964608;
	st.u32 	[%rd50+12], %r35;
	ld.global.u64 	%rd51, [%rd1];
	add.s64 	%rd52, %rd51, %rd42;
	st.u32 	[%rd52+16], %r34;
	ld.global.u64 	%rd53, [%rd1];
	add.s64 	%rd54, %rd53, %rd42;
	mov.b16 	%rs2, 1;
	st.u8 	[%rd54+20], %rs2;
	setp.lt.s32 	%p6, %r25, 0;
	@%p6 bra 	$L__BB0_22;
	ld.global.u32 	%r36, [%rd1+20];
	setp.ge.s32 	%p7, %r25, %r36;
	@%p7 bra 	$L__BB0_22;
	ld.global.u64 	%rd8, [%rd1];
	cvt.u64.u32 	%rd9, %r25;
	cvt.s64.s32 	%rd112, %r31;
	mul.lo.s64 	%rd192, %rd112, -7046029254386353131;
	mul.lo.s64 	%rd198, %rd9, -4658895280553007687;
	mov.b32 	%r66, 0;
	mad.lo.s64 	%rd113, %rd9, 4120, %rd8;
$L__BB0_9:
	mul.wide.u32 	%rd114, %r66, 4;
	add.s64 	%rd115, %rd113, %rd114;
	ld.f32 	%f21, [%rd115+24];
	ld.global.u64 	%rd116, [%rd1];
	mul.wide.u32 	%rd117, %r65, 4120;
	add.s64 	%rd118, %rd116, %rd117;
	add.s64 	%rd119, %rd118, %rd114;
	st.f32 	[%rd119+24], %f21;
	shl.b64 	%rd120, %rd192, 23;
	xor.b64  	%rd121, %rd120, %rd192;
	shr.u64 	%rd122, %rd121, 17;
	shr.u64 	%rd123, %rd198, 26;
	xor.b64  	%rd124, %rd123, %rd122;
	xor.b64  	%rd125, %rd124, %rd198;
	xor.b64  	%rd197, %rd125, %rd121;
	add.s64 	%rd126, %rd197, %rd198;
	cvt.rn.f32.u64 	%f22, %rd126;
	mul.f32 	%f23, %f22, 0f1F800000;
	setp.geu.f32 	%p9, %f23, %f8;
	@%p9 bra 	$L__BB0_19;
	shl.b64 	%rd127, %rd198, 23;
	xor.b64  	%rd128, %rd127, %rd198;
	shr.u64 	%rd129, %rd128, 17;
	shr.u64 	%rd130, %rd197, 26;
	xor.b64  	%rd131, %rd129, %rd130;
	xor.b64  	%rd132, %rd131, %rd128;
	xor.b64  	%rd198, %rd132, %rd197;
	add.s64 	%rd133, %rd198, %rd197;
	cvt.rn.f32.u64 	%f24, %rd133;
	shl.b64 	%rd134, %rd197, 23;
	xor.b64  	%rd135, %rd134, %rd197;
	shr.u64 	%rd136, %rd135, 17;
	shr.u64 	%rd137, %rd198, 26;
	xor.b64  	%rd138, %rd136, %rd137;
	xor.b64  	%rd139, %rd138, %rd135;
	xor.b64  	%rd197, %rd139, %rd198;
	add.s64 	%rd140, %rd197, %rd198;
	cvt.rn.f32.u64 	%f25, %rd140;
	mul.f32 	%f26, %f25, 0f1F800000;
	fma.rn.f32 	%f27, %f24, 0f1F800000, 0f2EDBE6FF;
	setp.lt.f32 	%p10, %f27, 0f00800000;
	mul.f32 	%f28, %f27, 0f4B000000;
	selp.f32 	%f29, %f28, %f27, %p10;
	selp.f32 	%f30, 0fC1B80000, 0f00000000, %p10;
	mov.b32 	%r40, %f29;
	add.s32 	%r41, %r40, -1059760811;
	and.b32  	%r42, %r41, -8388608;
	sub.s32 	%r43, %r40, %r42;
	mov.b32 	%f31, %r43;
	cvt.rn.f32.s32 	%f32, %r42;
	fma.rn.f32 	%f33, %f32, 0f34000000, %f30;
	add.f32 	%f34, %f31, 0fBF800000;
	fma.rn.f32 	%f35, %f34, 0fBE055027, 0f3E1039F6;
	fma.rn.f32 	%f36, %f35, %f34, 0fBDF8CDCC;
	fma.rn.f32 	%f37, %f36, %f34, 0f3E0F2955;
	fma.rn.f32 	%f38, %f37, %f34, 0fBE2AD8B9;
	fma.rn.f32 	%f39, %f38, %f34, 0f3E4CED0B;
	fma.rn.f32 	%f40, %f39, %f34, 0fBE7FFF22;
	fma.rn.f32 	%f41, %f40, %f34, 0f3EAAAA78;
	fma.rn.f32 	%f42, %f41, %f34, 0fBF000000;
	mul.f32 	%f43, %f34, %f42;
	fma.rn.f32 	%f44, %f43, %f34, %f34;
	fma.rn.f32 	%f45, %f33, 0f3F317218, %f44;
	setp.gt.u32 	%p11, %r40, 2139095039;
	fma.rn.f32 	%f46, %f29, 0f7F800000, 0f7F800000;
	selp.f32 	%f47, %f46, %f45, %p11;
	setp.eq.f32 	%p12, %f29, 0f00000000;
	mul.f32 	%f48, %f47, 0fC0000000;
	selp.f32 	%f1, 0f7F800000, %f48, %p12;
	mul.f32 	%f2, %f26, 0f40C90FDB;
	mul.f32 	%f49, %f2, 0f3F22F983;
	cvt.rni.s32.f32 	%r70, %f49;
	cvt.rn.f32.s32 	%f50, %r70;
	fma.rn.f32 	%f51, %f50, 0fBFC90FDA, %f2;
	fma.rn.f32 	%f52, %f50, 0fB3A22168, %f51;
	fma.rn.f32 	%f108, %f50, 0fA7C234C5, %f52;
	abs.f32 	%f4, %f2;
	setp.ltu.f32 	%p13, %f4, 0f47CE4780;
	@%p13 bra 	$L__BB0_18;
	setp.neu.f32 	%p14, %f4, 0f7F800000;
	@%p14 bra 	$L__BB0_13;
	mov.f32 	%f55, 0f00000000;
	mul.rn.f32 	%f108, %f2, %f55;
	mov.b32 	%r70, 0;
	bra.uni 	$L__BB0_18;
$L__BB0_13:
	mov.b32 	%r7, %f2;
	shl.b32 	%r45, %r7, 8;
	or.b32  	%r8, %r45, -2147483648;
	mov.b64 	%rd196, 0;
	mov.b32 	%r67, 0;
	mov.u64 	%rd194, __cudart_i2opi_f;
	mov.u64 	%rd195, %rd2;
$L__BB0_14:
	.pragma "nounroll";
	ld.global.nc.u32 	%r46, [%rd194];
	mad.wide.u32 	%rd143, %r46, %r8, %rd196;
	shr.u64 	%rd196, %rd143, 32;
	st.local.u32 	[%rd195], %rd143;
	add.s32 	%r67, %r67, 1;
	add.s64 	%rd195, %rd195, 4;
	add.s64 	%rd194, %rd194, 4;
	setp.ne.s32 	%p15, %r67, 6;
	@%p15 bra 	$L__BB0_14;
	shr.u32 	%r47, %r7, 23;
	st.local.u32 	[%rd2+24], %rd196;
	and.b32  	%r11, %r47, 31;
	add.s32 	%r48, %r47, -128;
	shr.u32 	%r49, %r48, 5;
	mul.wide.u32 	%rd144, %r49, 4;
	sub.s64 	%rd23, %rd2, %rd144;
	ld.local.u32 	%r68, [%rd23+24];
	ld.local.u32 	%r69, [%rd23+20];
	setp.eq.s32 	%p16, %r11, 0;
	@%p16 bra 	$L__BB0_17;
	shf.l.wrap.b32 	%r68, %r69, %r68, %r11;
	ld.local.u32 	%r50, [%rd23+16];
	shf.l.wrap.b32 	%r69, %r50, %r69, %r11;
$L__BB0_17:
	shr.u32 	%r51, %r68, 30;
	shf.l.wrap.b32 	%r52, %r69, %r68, 2;
	shl.b32 	%r53, %r69, 2;
	shr.u32 	%r54, %r52, 31;
	add.s32 	%r70, %r54, %r51;
	shr.s32 	%r55, %r52, 31;
	xor.b32  	%r56, %r55, %r52;
	xor.b32  	%r57, %r55, %r53;
	cvt.u64.u32 	%rd145, %r56;
	shl.b64 	%rd146, %rd145, 32;
	cvt.u64.u32 	%rd147, %r57;
	or.b64  	%rd148, %rd146, %rd147;
	cvt.rn.f64.s64 	%fd1, %rd148;
	mul.f64 	%fd2, %fd1, 0d3BF921FB54442D19;
	cvt.rn.f32.f64 	%f53, %fd2;
	neg.f32 	%f54, %f53;
	setp.lt.s32 	%p17, %r52, 0;
	selp.f32 	%f108, %f54, %f53, %p17;
$L__BB0_18:
	add.s32 	%r59, %r70, 1;
	mul.rn.f32 	%f56, %f108, %f108;
	and.b32  	%r60, %r70, 1;
	setp.eq.b32 	%p18, %r60, 1;
	selp.f32 	%f57, %f108, 0f3F800000, %p18;
	fma.rn.f32 	%f58, %f56, %f57, 0f00000000;
	fma.rn.f32 	%f59, %f56, 0f37CBAC00, 0fBAB607ED;
	selp.f32 	%f60, 0fB94D4153, %f59, %p18;
	selp.f32 	%f61, 0f3C0885E4, 0f3D2AAABB, %p18;
	fma.rn.f32 	%f62, %f60, %f56, %f61;
	selp.f32 	%f63, 0fBE2AAAA8, 0fBEFFFFFF, %p18;
	fma.rn.f32 	%f64, %f62, %f56, %f63;
	fma.rn.f32 	%f65, %f64, %f58, %f57;
	and.b32  	%r61, %r59, 2;
	setp.eq.s32 	%p19, %r61, 0;
	mov.f32 	%f66, 0f00000000;
	sub.f32 	%f67, %f66, %f65;
	selp.f32 	%f68, %f65, %f67, %p19;
	sqrt.rn.f32 	%f69, %f1;
	mul.f32 	%f70, %f69, %f68;
	ld.global.u64 	%rd149, [%rd1];
	add.s64 	%rd151, %rd149, %rd117;
	mul.wide.u32 	%rd152, %r66, 4;
	add.s64 	%rd153, %rd151, %rd152;
	ld.f32 	%f71, [%rd153+24];
	fma.rn.f32 	%f72, %f70, 0f3DCCCCCD, %f71;
	st.f32 	[%rd153+24], %f72;
	ld.global.u64 	%rd154, [%rd1];
	add.s64 	%rd155, %rd154, %rd117;
	add.s64 	%rd156, %rd155, %rd152;
	ld.f32 	%f73, [%rd156+24];
	min.f32 	%f74, %f73, 0f3F800000;
	max.f32 	%f75, %f74, 0fBF800000;
	st.f32 	[%rd156+24], %f75;
$L__BB0_19:
	add.s32 	%r66, %r66, 1;
	setp.ne.s32 	%p20, %r66, 512;
	mov.u64 	%rd192, %rd198;
	mov.u64 	%rd198, %rd197;
	@%p20 bra 	$L__BB0_9;
	add.s64 	%rd199, %rd113, 2132;
	mov.b32 	%r71, 0;
$L__BB0_21:
	ld.f32 	%f76, [%rd199+-60];
	mul.f32 	%f77, %f76, 0f3F666666;
	ld.global.u64 	%rd158, [%rd1];
	add.s64 	%rd159, %rd158, %rd191;
	st.f32 	[%rd159+-60], %f77;
	ld.f32 	%f78, [%rd199+-56];
	mul.f32 	%f79, %f78, 0f3F666666;
	ld.global.u64 	%rd160, [%rd1];
	add.s64 	%rd161, %rd160, %rd191;
	st.f32 	[%rd161+-56], %f79;
	ld.f32 	%f80, [%rd199+-52];
	mul.f32 	%f81, %f80, 0f3F666666;
	ld.global.u64 	%rd162, [%rd1];
	add.s64 	%rd163, %rd162, %rd191;
	st.f32 	[%rd163+-52], %f81;
	ld.f32 	%f82, [%rd199+-48];
	mul.f32 	%f83, %f82, 0f3F666666;
	ld.global.u64 	%rd164, [%rd1];
	add.s64 	%rd165, %rd164, %rd191;
	st.f32 	[%rd165+-48], %f83;
	ld.f32 	%f84, [%rd199+-44];
	mul.f32 	%f85, %f84, 0f3F666666;
	ld.global.u64 	%rd166, [%rd1];
	add.s64 	%rd167, %rd166, %rd191;
	st.f32 	[%rd167+-44], %f85;
	ld.f32 	%f86, [%rd199+-40];
	mul.f32 	%f87, %f86, 0f3F666666;
	ld.global.u64 	%rd168, [%rd1];
	add.s64 	%rd169, %rd168, %rd191;
	st.f32 	[%rd169+-40], %f87;
	ld.f32 	%f88, [%rd199+-36];
	mul.f32 	%f89, %f88, 0f3F666666;
	ld.global.u64 	%rd170, [%rd1];
	add.s64 	%rd171, %rd170, %rd191;
	st.f32 	[%rd171+-36], %f89;
	ld.f32 	%f90, [%rd199+-32];
	mul.f32 	%f91, %f90, 0f3F666666;
	ld.global.u64 	%rd172, [%rd1];
	add.s64 	%rd173, %rd172, %rd191;
	st.f32 	[%rd173+-32], %f91;
	ld.f32 	%f92, [%rd199+-28];
	mul.f32 	%f93, %f92, 0f3F666666;
	ld.global.u64 	%rd174, [%rd1];
	add.s64 	%rd175, %rd174, %rd191;
	st.f32 	[%rd175+-28], %f93;
	ld.f32 	%f94, [%rd199+-24];
	mul.f32 	%f95, %f94, 0f3F666666;
	ld.global.u64 	%rd176, [%rd1];
	add.s64 	%rd177, %rd176, %rd191;
	st.f32 	[%rd177+-24], %f95;
	ld.f32 	%f96, [%rd199+-20];
	mul.f32 	%f97, %f96, 0f3F666666;
	ld.global.u64 	%rd178, [%rd1];
	add.s64 	%rd179, %rd178, %rd191;
	st.f32 	[%rd179+-20], %f97;
	ld.f32 	%f98, [%rd199+-16];
	mul.f32 	%f99, %f98, 0f3F666666;
	ld.global.u64 	%rd180, [%rd1];
	add.s64 	%rd181, %rd180, %rd191;
	st.f32 	[%rd181+-16], %f99;
	ld.f32 	%f100, [%rd199+-12];
	mul.f32 	%f101, %f100, 0f3F666666;
	ld.global.u64 	%rd182, [%rd1];
	add.s64 	%rd183, %rd182, %rd191;
	st.f32 	[%rd183+-12], %f101;
	ld.f32 	%f102, [%rd199+-8];
	mul.f32 	%f103, %f102, 0f3F666666;
	ld.global.u64 	%rd184, [%rd1];
	add.s64 	%rd185, %rd184, %rd191;
	st.f32 	[%rd185+-8], %f103;
	ld.f32 	%f104, [%rd199+-4];
	mul.f32 	%f105, %f104, 0f3F666666;
	ld.global.u64 	%rd186, [%rd1];
	add.s64 	%rd187, %rd186, %rd191;
	st.f32 	[%rd187+-4], %f105;
	ld.f32 	%f106, [%rd199];
	mul.f32 	%f107, %f106, 0f3F666666;
	ld.global.u64 	%rd188, [%rd1];
	add.s64 	%rd189, %rd188, %rd191;
	st.f32 	[%rd189], %f107;
	add.s32 	%r71, %r71, 16;
	add.s64 	%rd191, %rd191, 64;
	add.s64 	%rd199, %rd199, 64;
	setp.eq.s32 	%p21, %r71, 512;
	@%p21 bra 	$L__BB0_24;
	bra.uni 	$L__BB0_21;
$L__BB0_22:
	cvt.s64.s32 	%rd55, %r31;
	mul.lo.s64 	%rd202, %rd55, -4658895280553007687;
	mul.lo.s64 	%rd201, %rd55, -7046029254386353131;
	mov.b32 	%r72, 0;
$L__BB0_23:
	shl.b64 	%rd56, %rd201, 23;
	xor.b64  	%rd57, %rd56, %rd201;
	shr.u64 	%rd58, %rd57, 17;
	shr.u64 	%rd59, %rd202, 26;
	xor.b64  	%rd60, %rd59, %rd58;
	xor.b64  	%rd61, %rd60, %rd202;
	xor.b64  	%rd62, %rd61, %rd57;
	add.s64 	%rd63, %rd62, %rd202;
	cvt.rn.f32.u64 	%f9, %rd63;
	mul.f32 	%f10, %f9, 0f1F800000;
	fma.rn.f32 	%f11, %f10, 0f40000000, 0fBF800000;
	ld.global.u64 	%rd64, [%rd1];
	add.s64 	%rd66, %rd64, %rd42;
	mul.wide.u32 	%rd67, %r72, 4;
	add.s64 	%rd68, %rd66, %rd67;
	st.f32 	[%rd68+24], %f11;
	ld.global.u64 	%rd69, [%rd1];
	add.s64 	%rd70, %rd69, %rd42;
	add.s64 	%rd71, %rd70, %rd67;
	mov.b32 	%r38, 0;
	st.u32 	[%rd71+2072], %r38;
	shl.b64 	%rd72, %rd202, 23;
	xor.b64  	%rd73, %rd72, %rd202;
	shr.u64 	%rd74, %rd73, 17;
	shr.u64 	%rd75, %rd62, 26;
	xor.b64  	%rd76, %rd75, %rd74;
	xor.b64  	%rd77, %rd76, %rd62;
	xor.b64  	%rd78, %rd77, %rd73;
	add.s64 	%rd79, %rd78, %rd62;
	cvt.rn.f32.u64 	%f12, %rd79;
	mul.f32 	%f13, %f12, 0f1F800000;
	fma.rn.f32 	%f14, %f13, 0f40000000, 0fBF800000;
	ld.global.u64 	%rd80, [%rd1];
	add.s64 	%rd81, %rd80, %rd42;
	add.s64 	%rd82, %rd81, %rd67;
	st.f32 	[%rd82+28], %f14;
	ld.global.u64 	%rd83, [%rd1];
	add.s64 	%rd84, %rd83, %rd42;
	add.s64 	%rd85, %rd84, %rd67;
	st.u32 	[%rd85+2076], %r38;
	shl.b64 	%rd86, %rd62, 23;
	xor.b64  	%rd87, %rd86, %rd62;
	shr.u64 	%rd88, %rd87, 17;
	shr.u64 	%rd89, %rd78, 26;
	xor.b64  	%rd90, %rd89, %rd88;
	xor.b64  	%rd91, %rd90, %rd78;
	xor.b64  	%rd201, %rd91, %rd87;
	add.s64 	%rd92, %rd201, %rd78;
	cvt.rn.f32.u64 	%f15, %rd92;
	mul.f32 	%f16, %f15, 0f1F800000;
	fma.rn.f32 	%f17, %f16, 0f40000000, 0fBF800000;
	ld.global.u64 	%rd93, [%rd1];
	add.s64 	%rd94, %rd93, %rd42;
	add.s64 	%rd95, %rd94, %rd67;
	st.f32 	[%rd95+32], %f17;
	ld.global.u64 	%rd96, [%rd1];
	add.s64 	%rd97, %rd96, %rd42;
	add.s64 	%rd98, %rd97, %rd67;
	st.u32 	[%rd98+2080], %r38;
	shl.b64 	%rd99, %rd78, 23;
	xor.b64  	%rd100, %rd99, %rd78;
	shr.u64 	%rd101, %rd100, 17;
	shr.u64 	%rd102, %rd201, 26;
	xor.b64  	%rd103, %rd102, %rd101;
	xor.b64  	%rd104, %rd103, %rd201;
	xor.b64  	%rd202, %rd104, %rd100;
	add.s64 	%rd105, %rd202, %rd201;
	cvt.rn.f32.u64 	%f18, %rd105;
	mul.f32 	%f19, %f18, 0f1F800000;
	fma.rn.f32 	%f20, %f19, 0f40000000, 0fBF800000;
	ld.global.u64 	%rd106, [%rd1];
	add.s64 	%rd107, %rd106, %rd42;
	add.s64 	%rd108, %rd107, %rd67;
	st.f32 	[%rd108+36], %f20;
	ld.global.u64 	%rd109, [%rd1];
	add.s64 	%rd110, %rd109, %rd42;
	add.s64 	%rd111, %rd110, %rd67;
	st.u32 	[%rd111+2084], %r38;
	add.s32 	%r72, %r72, 4;
	setp.ne.s32 	%p8, %r72, 512;
	@%p8 bra 	$L__BB0_23;
$L__BB0_24:
	// begin inline asm
	fence.sc.sys;
	// end inline asm
	mov.b32 	%r64, 1;
	// begin inline asm
	atom.add.acquire.sys.s32 %r63,[%rd39],%r64;
	// end inline asm
$L__BB0_25:
	ret;

}
	// .globl	_Z16cull_weak_kernelP13ComponentPoolf
.visible .entry _Z16cull_weak_kernelP13ComponentPoolf(
	.param .u64 .ptr .align 1 _Z16cull_weak_kernelP13ComponentPoolf_param_0,
	.param .f32 _Z16cull_weak_kernelP13ComponentPoolf_param_1
)
{
	.reg .pred 	%p<4>;
	.reg .b16 	%rs<3>;
	.reg .b32 	%r<10>;
	.reg .b32 	%f<3>;
	.reg .b64 	%rd<8>;

	ld.param.u64 	%rd3, [_Z16cull_weak_kernelP13ComponentPoolf_param_0];
	ld.param.f32 	%f1, [_Z16cull_weak_kernelP13ComponentPoolf_param_1];
	cvta.to.global.u64 	%rd1, %rd3;
	mov.u32 	%r2, %ctaid.x;
	mov.u32 	%r3, %ntid.x;
	mov.u32 	%r4, %tid.x;
	mad.lo.s32 	%r1, %r2, %r3, %r4;
	ld.global.u32 	%r5, [%rd1+20];
	setp.ge.s32 	%p1, %r1, %r5;
	@%p1 bra 	$L__BB1_4;
	ld.global.u64 	%rd4, [%rd1];
	mul.wide.s32 	%rd5, %r1, 4120;
	add.s64 	%rd2, %rd4, %rd5;
	ld.u8 	%rs1, [%rd2+20];
	setp.eq.s16 	%p2, %rs1, 0;
	@%p2 bra 	$L__BB1_4;
	ld.f32 	%f2, [%rd2+4];
	setp.geu.f32 	%p3, %f2, %f1;
	@%p3 bra 	$L__BB1_4;
	mov.b16 	%rs2, 0;
	st.u8 	[%rd2+20], %rs2;
	add.s64 	%rd6, %rd3, 8;
	// begin inline asm
	fence.sc.sys;
	// end inline asm
	mov.b32 	%r7, -1;
	// begin inline asm
	atom.add.acquire.sys.s32 %r6,[%rd6],%r7;
	// end inline asm
	add.s64 	%rd7, %rd3, 16;
	// begin inline asm
	fence.sc.sys;
	// end inline asm
	mov.b32 	%r9, 1;
	// begin inline asm
	atom.add.acquire.sys.s32 %r8,[%rd7],%r9;
	// end inline asm
$L__BB1_4:
	ret;

}
	// .globl	_Z18cull_hungry_kernelP13ComponentPoolf
.visible .entry _Z18cull_hungry_kernelP13ComponentPoolf(
	.param .u64 .ptr .align 1 _Z18cull_hungry_kernelP13ComponentPoolf_param_0,
	.param .f32 _Z18cull_hungry_kernelP13ComponentPoolf_param_1
)
{
	.reg .pred 	%p<4>;
	.reg .b16 	%rs<3>;
	.reg .b32 	%r<10>;
	.reg .b32 	%f<3>;
	.reg .b64 	%rd<8>;

	ld.param.u64 	%rd3, [_Z18cull_hungry_kernelP13ComponentPoolf_param_0];
	ld.param.f32 	%f1, [_Z18cull_hungry_kernelP13ComponentPoolf_param_1];
	cvta.to.global.u64 	%rd1, %rd3;
	mov.u32 	%r2, %ctaid.x;
	mov.u32 	%r3, %ntid.x;
	mov.u32 	%r4, %tid.x;
	mad.lo.s32 	%r1, %r2, %r3, %r4;
	ld.global.u32 	%r5, [%rd1+20];
	setp.ge.s32 	%p1, %r1, %r5;
	@%p1 bra 	$L__BB2_4;
	ld.global.u64 	%rd4, [%rd1];
	mul.wide.s32 	%rd5, %r1, 4120;
	add.s64 	%rd2, %rd4, %rd5;
	ld.u8 	%rs1, [%rd2+20];
	setp.eq.s16 	%p2, %rs1, 0;
	@%p2 bra 	$L__BB2_4;
	ld.f32 	%f2, [%rd2+12];
	setp.leu.f32 	%p3, %f2, %f1;
	@%p3 bra 	$L__BB2_4;
	mov.b16 	%rs2, 0;
	st.u8 	[%rd2+20], %rs2;
	add.s64 	%rd6, %rd3, 8;
	// begin inline asm
	fence.sc.sys;
	// end inline asm
	mov.b32 	%r7, -1;
	// begin inline asm
	atom.add.acquire.sys.s32 %r6,[%rd6],%r7;
	// end inline asm
	add.s64 	%rd7, %rd3, 16;
	// begin inline asm
	fence.sc.sys;
	// end inline asm
	mov.b32 	%r9, 1;
	// begin inline asm
	atom.add.acquire.sys.s32 %r8,[%rd7],%r9;
	// end inline asm
$L__BB2_4:
	ret;

}
	// .globl	_Z21age_components_kernelP13ComponentPool
.visible .entry _Z21age_components_kernelP13ComponentPool(
	.param .u64 .ptr .align 1 _Z21age_components_kernelP13ComponentPool_param_0
)
{
	.reg .pred 	%p<3>;
	.reg .b16 	%rs<2>;
	.reg .b32 	%r<8>;
	.reg .b64 	%rd<8>;

	ld.param.u64 	%rd3, [_Z21age_components_kernelP13ComponentPool_param_0];
	cvta.to.global.u64 	%rd1, %rd3;
	mov.u32 	%r2, %ctaid.x;
	mov.u32 	%r3, %ntid.x;
	mov.u32 	%r4, %tid.x;
	mad.lo.s32 	%r1, %r2, %r3, %r4;
	ld.global.u32 	%r5, [%rd1+20];
	setp.ge.s32 	%p1, %r1, %r5;
	@%p1 bra 	$L__BB3_3;
	ld.global.u64 	%rd4, [%rd1];
	cvta.to.global.u64 	%rd5, %rd4;
	mul.wide.s32 	%rd6, %r1, 4120;
	add.s64 	%rd7, %rd5, %rd6;
	add.s64 	%rd2, %rd7, 20;
	ld.global.u8 	%rs1, [%rd7+20];
	setp.eq.s16 	%p2, %rs1, 0;
	@%p2 bra 	$L__BB3_3;
	ld.global.u32 	%r6, [%rd2+-4];
	add.s32 	%r7, %r6, 1;
	st.global.u32 	[%rd2+-4], %r7;
$L__BB3_3:
	ret;

}
	// .globl	_Z20update_hunger_kernelP13ComponentPool
.visible .entry _Z20update_hunger_kernelP13ComponentPool(
	.param .u64 .ptr .align 1 _Z20update_hunger_kernelP13ComponentPool_param_0
)
{
	.reg .pred 	%p<3>;
	.reg .b16 	%rs<2>;
	.reg .b32 	%r<6>;
	.reg .b32 	%f<4>;
	.reg .b64 	%rd<8>;

	ld.param.u64 	%rd3, [_Z20update_hunger_kernelP13ComponentPool_param_0];
	cvta.to.global.u64 	%rd1, %rd3;
	mov.u32 	%r2, %ctaid.x;
	mov.u32 	%r3, %ntid.x;
	mov.u32 	%r4, %tid.x;
	mad.lo.s32 	%r1, %r2, %r3, %r4;
	ld.global.u32 	%r5, [%rd1+20];
	setp.ge.s32 	%p1, %r1, %r5;
	@%p1 bra 	$L__BB4_3;
	ld.global.u64 	%rd4, [%rd1];
	cvta.to.global.u64 	%rd5, %rd4;
	mul.wide.s32 	%rd6, %r1, 4120;
	add.s64 	%rd7, %rd5, %rd6;
	add.s64 	%rd2, %rd7, 20;
	ld.global.u8 	%rs1, [%rd7+20];
	setp.eq.s16 	%p2, %rs1, 0;
	@%p2 bra 	$L__BB4_3;
	ld.global.f32 	%f1, [%rd2+-12];
	mov.f32 	%f2, 0f3F800000;
	sub.f32 	%f3, %f2, %f1;
	st.global.f32 	[%rd2+-8], %f3;
$L__BB4_3:
	ret;

}
	// .globl	_Z22sort_by_fitness_kernelP13ComponentPoolii
.visible .entry _Z22sort_by_fitness_kernelP13ComponentPoolii(
	.param .u64 .ptr .align 1 _Z22sort_by_fitness_kernelP13ComponentPoolii_param_0,
	.param .u32 _Z22sort_by_fitness_kernelP13ComponentPoolii_param_1,
	.param .u32 _Z22sort_by_fitness_kernelP13ComponentPoolii_param_2
)
{
	.reg .pred 	%p<8>;
	.reg .b16 	%rs<2>;
	.reg .b32 	%r<33>;
	.reg .b32 	%f<1030>;
	.reg .b64 	%rd<20>;

	ld.param.u64 	%rd5, [_Z22sort_by_fitness_kernelP13ComponentPoolii_param_0];
	ld.param.u32 	%r9, [_Z22sort_by_fitness_kernelP13ComponentPoolii_param_1];
	ld.param.u32 	%r10, [_Z22sort_by_fitness_kernelP13ComponentPoolii_param_2];
	cvta.to.global.u64 	%rd1, %rd5;
	mov.u32 	%r11, %ctaid.x;
	mov.u32 	%r12, %ntid.x;
	mov.u32 	%r13, %tid.x;
	mad.lo.s32 	%r14, %r11, %r12, %r13;
	mov.b32 	%r15, 1;
	shl.b32 	%r1, %r15, %r10;
	mov.b32 	%r16, 2;
	shl.b32 	%r17, %r16, %r10;
	div.s32 	%r2, %r14, %r1;
	mul.lo.s32 	%r18, %r2, %r1;
	sub.s32 	%r19, %r14, %r18;
	mad.lo.s32 	%r3, %r2, %r17, %r19;
	add.s32 	%r4, %r3, %r1;
	ld.global.u32 	%r20, [%rd1+20];
	setp.ge.s32 	%p1, %r4, %r20;
	@%p1 bra 	$L__BB5_5;
	ld.global.u64 	%rd6, [%rd1];
	cvta.to.global.u64 	%rd7, %rd6;
	mul.wide.s32 	%rd8, %r3, 4120;
	add.s64 	%rd19, %rd7, %rd8;
	ld.global.f32 	%f1028, [%rd19+4];
	mul.wide.s32 	%rd9, %r1, 4120;
	add.s64 	%rd10, %rd19, %rd9;
	ld.global.f32 	%f1029, [%rd10+4];
	shr.u32 	%r21, %r2, %r9;
	and.b32  	%r22, %r21, 1;
	setp.eq.b32 	%p2, %r22, 1;
	setp.gt.f32 	%p3, %f1028, %f1029;
	setp.lt.f32 	%p4, %f1028, %f1029;
	selp.u32 	%r23, -1, 0, %p3;
	selp.u32 	%r24, -1, 0, %p4;
	selp.b32 	%r25, %r24, %r23, %p2;
	and.b32  	%r26, %r25, 1;
	setp.eq.b32 	%p5, %r26, 1;
	not.pred 	%p6, %p5;
	@%p6 bra 	$L__BB5_5;
	ld.global.f32 	%f61, [%rd19+252];
	ld.global.f32 	%f60, [%rd19+248];
	ld.global.f32 	%f59, [%rd19+244];
	ld.global.f32 	%f58, [%rd19+240];
	ld.global.f32 	%f57, [%rd19+236];
	ld.global.f32 	%f56, [%rd19+232];
	ld.global.f32 	%f55, [%rd19+228];
	ld.global.f32 	%f54, [%rd19+224];
	ld.global.f32 	%f53, [%rd19+220];
	ld.global.f32 	%f52, [%rd19+216];
	ld.global.f32 	%f51, [%rd19+212];
	ld.global.f32 	%f50, [%rd19+208];
	ld.global.f32 	%f49, [%rd19+204];
	ld.global.f32 	%f48, [%rd19+200];
	ld.global.f32 	%f47, [%rd19+196];
	ld.global.f32 	%f46, [%rd19+192];
	ld.global.f32 	%f45, [%rd19+188];
	ld.global.f32 	%f44, [%rd19+184];
	ld.global.f32 	%f43, [%rd19+180];
	ld.global.f32 	%f42, [%rd19+176];
	ld.global.f32 	%f41, [%rd19+172];
	ld.global.f32 	%f40, [%rd19+168];
	ld.global.f32 	%f39, [%rd19+164];
	ld.global.f32 	%f38, [%rd19+160];
	ld.global.f32 	%f37, [%rd19+156];
	ld.global.f32 	%f36, [%rd19+152];
	ld.global.f32 	%f35, [%rd19+148];
	ld.global.f32 	%f34, [%rd19+144];
	ld.global.f32 	%f33, [%rd19+140];
	ld.global.f32 	%f32, [%rd19+136];
	ld.global.f32 	%f31, [%rd19+132];
	ld.global.f32 	%f30, [%rd19+128];
	ld.global.f32 	%f29, [%rd19+124];
	ld.global.f32 	%f28, [%rd19+120];
	ld.global.f32 	%f27, [%rd19+116];
	ld.global.f32 	%f26, [%rd19+112];
	ld.global.f32 	%f25, [%rd19+108];
	ld.global.f32 	%f24, [%rd19+104];
	ld.global.f32 	%f23, [%rd19+100];
	ld.global.f32 	%f22, [%rd19+96];
	ld.global.f32 	%f21, [%rd19+92];
	ld.global.f32 	%f20, [%rd19+88];
	ld.global.f32 	%f19, [%rd19+84];
	ld.global.f32 	%f18, [%rd19+80];
	ld.global.f32 	%f17, [%rd19+76];
	ld.global.f32 	%f16, [%rd19+72];
	ld.global.f32 	%f15, [%rd19+68];
	ld.global.f32 	%f14, [%rd19+64];
	ld.global.f32 	%f13, [%rd19+60];
	ld.global.f32 	%f12, [%rd19+56];
	ld.global.f32 	%f11, [%rd19+52];
	ld.global.f32 	%f10, [%rd19+48];
	ld.global.f32 	%f9, [%rd19+44];
	ld.global.f32 	%f8, [%rd19+40];
	ld.global.f32 	%f7, [%rd19+36];
	ld.global.f32 	%f6, [%rd19+32];
	ld.global.f32 	%f5, [%rd19+28];
	ld.global.f32 	%f4, [%rd19+24];
	ld.global.u8 	%rs1, [%rd19+20];
	ld.global.u32 	%r6, [%rd19+16];
	ld.global.f32 	%f3, [%rd19+12];
	ld.global.f32 	%f2, [%rd19+8];
	ld.global.f32 	%f1, [%rd19+4];
	ld.global.u32 	%r5, [%rd19];
	ld.global.f32 	%f125, [%rd19+508];
	ld.global.f32 	%f124, [%rd19+504];
	ld.global.f32 	%f123, [%rd19+500];
	ld.global.f32 	%f122, [%rd19+496];
	ld.global.f32 	%f121, [%rd19+492];
	ld.global.f32 	%f120, [%rd19+488];
	ld.global.f32 	%f119, [%rd19+484];
	ld.global.f32 	%f118, [%rd19+480];
	ld.global.f32 	%f117, [%rd19+476];
	ld.global.f32 	%f116, [%rd19+472];
	ld.global.f32 	%f115, [%rd19+468];
	ld.global.f32 	%f114, [%rd19+464];
	ld.global.f32 	%f113, [%rd19+460];
	ld.global.f32 	%f112, [%rd19+456];
	ld.global.f32 	%f111, [%rd19+452];
	ld.global.f32 	%f110, [%rd19+448];
	ld.global.f32 	%f109, [%rd19+444];
	ld.global.f32 	%f108, [%rd19+440];
	ld.global.f32 	%f107, [%rd19+436];
	ld.global.f32 	%f106, [%rd19+432];
	ld.global.f32 	%f105, [%rd19+428];
	ld.global.f32 	%f104, [%rd19+424];
	ld.global.f32 	%f103, [%rd19+420];
	ld.global.f32 	%f102, [%rd19+416];
	ld.global.f32 	%f101, [%rd19+412];
	ld.global.f32 	%f100, [%rd19+408];
	ld.global.f32 	%f99, [%rd19+404];
	ld.global.f32 	%f98, [%rd19+400];
	ld.global.f32 	%f97, [%rd19+396];
	ld.global.f32 	%f96, [%rd19+392];
	ld.global.f32 	%f95, [%rd19+388];
	ld.global.f32 	%f94, [%rd19+384];
	ld.global.f32 	%f93, [%rd19+380];
	ld.global.f32 	%f92, [%rd19+376];
	ld.global.f32 	%f91, [%rd19+372];
	ld.global.f32 	%f90, [%rd19+368];
	ld.global.f32 	%f89, [%rd19+364];
	ld.global.f32 	%f88, [%rd19+360];
	ld.global.f32 	%f87, [%rd19+356];
	ld.global.f32 	%f86, [%rd19+352];
	ld.global.f32 	%f85, [%rd19+348];
	ld.global.f32 	%f84, [%rd19+344];
	ld.global.f32 	%f83, [%rd19+340];
	ld.global.f32 	%f82, [%rd19+336];
	ld.global.f32 	%f81, [%rd19+332];
	ld.global.f32 	%f80, [%rd19+328];
	ld.global.f32 	%f79, [%rd19+324];
	ld.global.f32 	%f78, [%rd19+320];
	ld.global.f32 	%f77, [%rd19+316];
	ld.global.f32 	%f76, [%rd19+312];
	ld.global.f32 	%f75, [%rd19+308];
	ld.global.f32 	%f74, [%rd19+304];
	ld.global.f32 	%f73, [%rd19+300];
	ld.global.f32 	%f72, [%rd19+296];
	ld.global.f32 	%f71, [%rd19+292];
	ld.global.f32 	%f70, [%rd19+288];
	ld.global.f32 	%f69, [%rd19+284];
	ld.global.f32 	%f68, [%rd19+280];
	ld.global.f32 	%f67, [%rd19+276];
	ld.global.f32 	%f66, [%rd19+272];
	ld.global.f32 	%f65, [%rd19+268];
	ld.global.f32 	%f64, [%rd19+264];
	ld.global.f32 	%f63, [%rd19+260];
	ld.global.f32 	%f62, [%rd19+256];
	ld.global.f32 	%f189, [%rd19+764];
	ld.global.f32 	%f188, [%rd19+760];
	ld.global.f32 	%f187, [%rd19+756];
	ld.global.f32 	%f186, [%rd19+752];
	ld.global.f32 	%f185, [%rd19+748];
	ld.global.f32 	%f184, [%rd19+744];
	ld.global.f32 	%f183, [%rd19+740];
	ld.global.f32 	%f182, [%rd19+736];
	ld.global.f32 	%f181, [%rd19+732];
	ld.global.f32 	%f180, [%rd19+728];
	ld.global.f32 	%f179, [%rd19+724];
	ld.global.f32 	%f178, [%rd19+720];
	ld.global.f32 	%f177, [%rd19+716];
	ld.global.f32 	%f176, [%rd19+712];
	ld.global.f32 	%f175, [%rd19+708];
	ld.global.f32 	%f174, [%rd19+704];
	ld.global.f32 	%f173, [%rd19+700];
	ld.global.f32 	%f172, [%rd19+696];
	ld.global.f32 	%f171, [%rd19+692];
	ld.global.f32 	%f170, [%rd19+688];
	ld.global.f32 	%f169, [%rd19+684];
	ld.global.f32 	%f168, [%rd19+680];
	ld.global.f32 	%f167, [%rd19+676];
	ld.global.f32 	%f166, [%rd19+672];
	ld.global.f32 	%f165, [%rd19+668];
	ld.global.f32 	%f164, [%rd19+664];
	ld.global.f32 	%f163, [%rd19+660];
	ld.global.f32 	%f162, [%rd19+656];
	ld.global.f32 	%f161, [%rd19+652];
	ld.global.f32 	%f160, [%rd19+648];
	ld.global.f32 	%f159, [%rd19+644];
	ld.global.f32 	%f158, [%rd19+640];
	ld.global.f32 	%f157, [%rd19+636];
	ld.global.f32 	%f156, [%rd19+632];
	ld.global.f32 	%f155, [%rd19+628];
	ld.global.f32 	%f154, [%rd19+624];
	ld.global.f32 	%f153, [%rd19+620];
	ld.global.f32 	%f152, [%rd19+616];
	ld.global.f32 	%f151, [%rd19+612];
	ld.global.f32 	%f150, [%rd19+608];
	ld.global.f32 	%f149, [%rd19+604];
	ld.global.f32 	%f148, [%rd19+600];
	ld.global.f32 	%f147, [%rd19+596];
	ld.global.f32 	%f146, [%rd19+592];
	ld.global.f32 	%f145, [%rd19+588];
	ld.global.f32 	%f144, [%rd19+584];
	ld.global.f32 	%f143, [%rd19+580];
	ld.global.f32 	%f142, [%rd19+576];
	ld.global.f32 	%f141, [%rd19+572];
	ld.global.f32 	%f140, [%rd19+568];
	ld.global.f32 	%f139, [%rd19+564];
	ld.global.f32 	%f138, [%rd19+560];
	ld.global.f32 	%f137, [%rd19+556];
	ld.global.f32 	%f136, [%rd19+552];
	ld.global.f32 	%f135, [%rd19+548];
	ld.global.f32 	%f134, [%rd19+544];
	ld.global.f32 	%f133, [%rd19+540];
	ld.global.f32 	%f132, [%rd19+536];
	ld.global.f32 	%f131, [%rd19+532];
	ld.global.f32 	%f130, [%rd19+528];
	ld.global.f32 	%f129, [%rd19+524];
	ld.global.f32 	%f128, [%rd19+520];
	ld.global.f32 	%f127, [%rd19+516];
	ld.global.f32 	%f126, [%rd19+512];
	ld.global.f32 	%f253, [%rd19+1020];
	ld.global.f32 	%f252, [%rd19+1016];
	ld.global.f32 	%f251, [%rd19+1012];
	ld.global.f32 	%f250, [%rd19+1008];
	ld.global.f32 	%f249, [%rd19+1004];
	ld.global.f32 	%f248, [%rd19+1000];
	ld.global.f32 	%f247, [%rd19+996];
	ld.global.f32 	%f246, [%rd19+992];
	ld.global.f32 	%f245, [%rd19+988];
	ld.global.f32 	%f244, [%rd19+984];
	ld.global.f32 	%f243, [%rd19+980];
	ld.global.f32 	%f242, [%rd19+976];
	ld.global.f32 	%f241, [%rd19+972];
	ld.global.f32 	%f240, [%rd19+968];
	ld.global.f32 	%f239, [%rd19+964];
	ld.global.f32 	%f238, [%rd19+960];
	ld.global.f32 	%f237, [%rd19+956];
	ld.global.f32 	%f236, [%rd19+952];
	ld.global.f32 	%f235, [%rd19+948];
	ld.global.f32 	%f234, [%rd19+944];
	ld.global.f32 	%f233, [%rd19+940];
	ld.global.f32 	%f232, [%rd19+936];
	ld.global.f32 	%f231, [%rd19+932];
	ld.global.f32 	%f230, [%rd19+928];
	ld.global.f32 	%f229, [%rd19+924];
	ld.global.f32 	%f228, [%rd19+920];
	ld.global.f32 	%f227, [%rd19+916];
	ld.global.f32 	%f226, [%rd19+912];
	ld.global.f32 	%f225, [%rd19+908];
	ld.global.f32 	%f224, [%rd19+904];
	ld.global.f32 	%f223, [%rd19+900];
	ld.global.f32 	%f222, [%rd19+896];
	ld.global.f32 	%f221, [%rd19+892];
	ld.global.f32 	%f220, [%rd19+888];
	ld.global.f32 	%f219, [%rd19+884];
	ld.global.f32 	%f218, [%rd19+880];
	ld.global.f32 	%f217, [%rd19+876];
	ld.global.f32 	%f216, [%rd19+872];
	ld.global.f32 	%f215, [%rd19+868];
	ld.global.f32 	%f214, [%rd19+864];
	ld.global.f32 	%f213, [%rd19+860];
	ld.global.f32 	%f212, [%rd19+856];
	ld.global.f32 	%f211, [%rd19+852];
	ld.global.f32 	%f210, [%rd19+848];
	ld.global.f32 	%f209, [%rd19+844];
	ld.global.f32 	%f208, [%rd19+840];
	ld.global.f32 	%f207, [%rd19+836];
	ld.global.f32 	%f206, [%rd19+832];
	ld.global.f32 	%f205, [%rd19+828];
	ld.global.f32 	%f204, [%rd19+824];
	ld.global.f32 	%f203, [%rd19+820];
	ld.global.f32 	%f202, [%rd19+816];
	ld.global.f32 	%f201, [%rd19+812];
	ld.global.f32 	%f200, [%rd19+808];
	ld.global.f32 	%f199, [%rd19+804];
	ld.global.f32 	%f198, [%rd19+800];
	ld.global.f32 	%f197, [%rd19+796];
	ld.global.f32 	%f196, [%rd19+792];
	ld.global.f32 	%f195, [%rd19+788];
	ld.global.f32 	%f194, [%rd19+784];
	ld.global.f32 	%f193, [%rd19+780];
	ld.global.f32 	%f192, [%rd19+776];
	ld.global.f32 	%f191, [%rd19+772];
	ld.global.f32 	%f190, [%rd19+768];
	ld.global.f32 	%f317, [%rd19+1276];
	ld.global.f32 	%f316, [%rd19+1272];
	ld.global.f32 	%f315, [%rd19+1268];
	ld.global.f32 	%f314, [%rd19+1264];
	ld.global.f32 	%f313, [%rd19+1260];
	ld.global.f32 	%f312, [%rd19+1256];
	ld.global.f32 	%f311, [%rd19+1252];
	ld.global.f32 	%f310, [%rd19+1248];
	ld.global.f32 	%f309, [%rd19+1244];
	ld.global.f32 	%f308, [%rd19+1240];
	ld.global.f32 	%f307, [%rd19+1236];
	ld.global.f32 	%f306, [%rd19+1232];
	ld.global.f32 	%f305, [%rd19+1228];
	ld.global.f32 	%f304, [%rd19+1224];
	ld.global.f32 	%f303, [%rd19+1220];
	ld.global.f32 	%f302, [%rd19+1216];
	ld.global.f32 	%f301, [%rd19+1212];
	ld.global.f32 	%f300, [%rd19+1208];
	ld.global.f32 	%f299, [%rd19+1204];
	ld.global.f32 	%f298, [%rd19+1200];
	ld.global.f32 	%f297, [%rd19+1196];
	ld.global.f32 	%f296, [%rd19+1192];
	ld.global.f32 	%f295, [%rd19+1188];
	ld.global.f32 	%f294, [%rd19+1184];
	ld.global.f32 	%f293, [%rd19+1180];
	ld.global.f32 	%f292, [%rd19+1176];
	ld.global.f32 	%f291, [%rd19+1172];
	ld.global.f32 	%f290, [%rd19+1168];
	ld.global.f32 	%f289, [%rd19+1164];
	ld.global.f32 	%f288, [%rd19+1160];
	ld.global.f32 	%f287, [%rd19+1156];
	ld.global.f32 	%f286, [%rd19+1152];
	ld.global.f32 	%f285, [%rd19+1148];
	ld.global.f32 	%f284, [%rd19+1144];
	ld.global.f32 	%f283, [%rd19+1140];
	ld.global.f32 	%f282, [%rd19+1136];
	ld.global.f32 	%f281, [%rd19+1132];
	ld.global.f32 	%f280, [%rd19+1128];
	ld.global.f32 	%f279, [%rd19+1124];
	ld.global.f32 	%f278, [%rd19+1120];
	ld.global.f32 	%f277, [%rd19+1116];
	ld.global.f32 	%f276, [%rd19+1112];
	ld.global.f32 	%f275, [%rd19+1108];
	ld.global.f32 	%f274, [%rd19+1104];
	ld.global.f32 	%f273, [%rd19+1100];
	ld.global.f32 	%f272, [%rd19+1096];
	ld.global.f32 	%f271, [%rd19+1092];
	ld.global.f32 	%f270, [%rd19+1088];
	ld.global.f32 	%f269, [%rd19+1084];
	ld.global.f32 	%f268, [%rd19+1080];
	ld.global.f32 	%f267, [%rd19+1076];
	ld.global.f32 	%f266, [%rd19+1072];
	ld.global.f32 	%f265, [%rd19+1068];
	ld.global.f32 	%f264, [%rd19+1064];
	ld.global.f32 	%f263, [%rd19+1060];
	ld.global.f32 	%f262, [%rd19+1056];
	ld.global.f32 	%f261, [%rd19+1052];
	ld.global.f32 	%f260, [%rd19+1048];
	ld.global.f32 	%f259, [%rd19+1044];
	ld.global.f32 	%f258, [%rd19+1040];
	ld.global.f32 	%f257, [%rd19+1036];
	ld.global.f32 	%f256, [%rd19+1032];
	ld.global.f32 	%f255, [%rd19+1028];
	ld.global.f32 	%f254, [%rd19+1024];
	ld.global.f32 	%f381, [%rd19+1532];
	ld.global.f32 	%f380, [%rd19+1528];
	ld.global.f32 	%f379, [%rd19+1524];
	ld.global.f32 	%f378, [%rd19+1520];
	ld.global.f32 	%f377, [%rd19+1516];
	ld.global.f32 	%f376, [%rd19+1512];
	ld.global.f32 	%f375, [%rd19+1508];
	ld.global.f32 	%f374, [%rd19+1504];
	ld.global.f32 	%f373, [%rd19+1500];
	ld.global.f32 	%f372, [%rd19+1496];
	ld.global.f32 	%f371, [%rd19+1492];
	ld.global.f32 	%f370, [%rd19+1488];
	ld.global.f32 	%f369, [%rd19+1484];
	ld.global.f32 	%f368, [%rd19+1480];
	ld.global.f32 	%f367, [%rd19+1476];
	ld.global.f32 	%f366, [%rd19+1472];
	ld.global.f32 	%f365, [%rd19+1468];
	ld.global.f32 	%f364, [%rd19+1464];
	ld.global.f32 	%f363, [%rd19+1460];
	ld.global.f32 	%f362, [%rd19+1456];
	ld.global.f32 	%f361, [%rd19+1452];
	ld.global.f32 	%f360, [%rd19+1448];
	ld.global.f32 	%f359, [%rd19+1444];
	ld.global.f32 	%f358, [%rd19+1440];
	ld.global.f32 	%f357, [%rd19+1436];
	ld.global.f32 	%f356, [%rd19+1432];
	ld.global.f32 	%f355, [%rd19+1428];
	ld.global.f32 	%f354, [%rd19+1424];
	ld.global.f32 	%f353, [%rd19+1420];
	ld.global.f32 	%f352, [%rd19+1416];
	ld.global.f32 	%f351, [%rd19+1412];
	ld.global.f32 	%f350, [%rd19+1408];
	ld.global.f32 	%f349, [%rd19+1404];
	ld.global.f32 	%f348, [%rd19+1400];
	ld.global.f32 	%f347, [%rd19+1396];
	ld.global.f32 	%f346, [%rd19+1392];
	ld.global.f32 	%f345, [%rd19+1388];
	ld.global.f32 	%f344, [%rd19+1384];
	ld.global.f32 	%f343, [%rd19+1380];
	ld.global.f32 	%f342, [%rd19+1376];
	ld.global.f32 	%f341, [%rd19+1372];
	ld.global.f32 	%f340, [%rd19+1368];
	ld.global.f32 	%f339, [%rd19+1364];
	ld.global.f32 	%f338, [%rd19+1360];
	ld.global.f32 	%f337, [%rd19+1356];
	ld.global.f32 	%f336, [%rd19+1352];
	ld.global.f32 	%f335, [%rd19+1348];
	ld.global.f32 	%f334, [%rd19+1344];
	ld.global.f32 	%f333, [%rd19+1340];
	ld.global.f32 	%f332, [%rd19+1336];
	ld.global.f32 	%f331, [%rd19+1332];
	ld.global.f32 	%f330, [%rd19+1328];
	ld.global.f32 	%f329, [%rd19+1324];
	ld.global.f32 	%f328, [%rd19+1320];
	ld.global.f32 	%f327, [%rd19+1316];
	ld.global.f32 	%f326, [%rd19+1312];
	ld.global.f32 	%f325, [%rd19+1308];
	ld.global.f32 	%f324, [%rd19+1304];
	ld.global.f32 	%f323, [%rd19+1300];
	ld.global.f32 	%f322, [%rd19+1296];
	ld.global.f32 	%f321, [%rd19+1292];
	ld.global.f32 	%f320, [%rd19+1288];
	ld.global.f32 	%f319, [%rd19+1284];
	ld.global.f32 	%f318, [%rd19+1280];
	ld.global.f32 	%f445, [%rd19+1788];
	ld.global.f32 	%f444, [%rd19+1784];
	ld.global.f32 	%f443, [%rd19+1780];
	ld.global.f32 	%f442, [%rd19+1776];
	ld.global.f32 	%f441, [%rd19+1772];
	ld.global.f32 	%f440, [%rd19+1768];
	ld.global.f32 	%f439, [%rd19+1764];
	ld.global.f32 	%f438, [%rd19+1760];
	ld.global.f32 	%f437, [%rd19+1756];
	ld.global.f32 	%f436, [%rd19+1752];
	ld.global.f32 	%f435, [%rd19+1748];
	ld.global.f32 	%f434, [%rd19+1744];
	ld.global.f32 	%f433, [%rd19+1740];
	ld.global.f32 	%f432, [%rd19+1736];
	ld.global.f32 	%f431, [%rd19+1732];
	ld.global.f32 	%f430, [%rd19+1728];
	ld.global.f32 	%f429, [%rd19+1724];
	ld.global.f32 	%f428, [%rd19+1720];
	ld.global.f32 	%f427, [%rd19+1716];
	ld.global.f32 	%f426, [%rd19+1712];
	ld.global.f32 	%f425, [%rd19+1708];
	ld.global.f32 	%f424, [%rd19+1704];
	ld.global.f32 	%f423, [%rd19+1700];
	ld.global.f32 	%f422, [%rd19+1696];
	ld.global.f32 	%f421, [%rd19+1692];
	ld.global.f32 	%f420, [%rd19+1688];
	ld.global.f32 	%f419, [%rd19+1684];
	ld.global.f32 	%f418, [%rd19+1680];
	ld.global.f32 	%f417, [%rd19+1676];
	ld.global.f32 	%f416, [%rd19+1672];
	ld.global.f32 	%f415, [%rd19+1668];
	ld.global.f32 	%f414, [%rd19+1664];
	ld.global.f32 	%f413, [%rd19+1660];
	ld.global.f32 	%f412, [%rd19+1656];
	ld.global.f32 	%f411, [%rd19+1652];
	ld.global.f32 	%f410, [%rd19+1648];
	ld.global.f32 	%f409, [%rd19+1644];
	ld.global.f32 	%f408, [%rd19+1640];
	ld.global.f32 	%f407, [%rd19+1636];
	ld.global.f32 	%f406, [%rd19+1632];
	ld.global.f32 	%f405, [%rd19+1628];
	ld.global.f32 	%f404, [%rd19+1624];
	ld.global.f32 	%f403, [%rd19+1620];
	ld.global.f32 	%f402, [%rd19+1616];
	ld.global.f32 	%f401, [%rd19+1612];
	ld.global.f32 	%f400, [%rd19+1608];
	ld.global.f32 	%f399, [%rd19+1604];
	ld.global.f32 	%f398, [%rd19+1600];
	ld.global.f32 	%f397, [%rd19+1596];
	ld.global.f32 	%f396, [%rd19+1592];
	ld.global.f32 	%f395, [%rd19+1588];
	ld.global.f32 	%f394, [%rd19+1584];
	ld.global.f32 	%f393, [%rd19+1580];
	ld.global.f32 	%f392, [%rd19+1576];
	ld.global.f32 	%f391, [%rd19+1572];
	ld.global.f32 	%f390, [%rd19+1568];
	ld.global.f32 	%f389, [%rd19+1564];
	ld.global.f32 	%f388, [%rd19+1560];
	ld.global.f32 	%f387, [%rd19+1556];
	ld.global.f32 	%f386, [%rd19+1552];
	ld.global.f32 	%f385, [%rd19+1548];
	ld.global.f32 	%f384, [%rd19+1544];
	ld.global.f32 	%f383, [%rd19+1540];
	ld.global.f32 	%f382, [%rd19+1536];
	ld.global.f32 	%f509, [%rd19+2044];
	ld.global.f32 	%f508, [%rd19+2040];
	ld.global.f32 	%f507, [%rd19+2036];
	ld.global.f32 	%f506, [%rd19+2032];
	ld.global.f32 	%f505, [%rd19+2028];
	ld.global.f32 	%f504, [%rd19+2024];
	ld.global.f32 	%f503, [%rd19+2020];
	ld.global.f32 	%f502, [%rd19+2016];
	ld.global.f32 	%f501, [%rd19+2012];
	ld.global.f32 	%f500, [%rd19+2008];
	ld.global.f32 	%f499, [%rd19+2004];
	ld.global.f32 	%f498, [%rd19+2000];
	ld.global.f32 	%f497, [%rd19+1996];
	ld.global.f32 	%f496, [%rd19+1992];
	ld.global.f32 	%f495, [%rd19+1988];
	ld.global.f32 	%f494, [%rd19+1984];
	ld.global.f32 	%f493, [%rd19+1980];
	ld.global.f32 	%f492, [%rd19+1976];
	ld.global.f32 	%f491, [%rd19+1972];
	ld.global.f32 	%f490, [%rd19+1968];
	ld.global.f32 	%f489, [%rd19+1964];
	ld.global.f32 	%f488, [%rd19+1960];
	ld.global.f32 	%f487, [%rd19+1956];
	ld.global.f32 	%f486, [%rd19+1952];
	ld.global.f32 	%f485, [%rd19+1948];
	ld.global.f32 	%f484, [%rd19+1944];
	ld.global.f32 	%f483, [%rd19+1940];
	ld.global.f32 	%f482, [%rd19+1936];
	ld.global.f32 	%f481, [%rd19+1932];
	ld.global.f32 	%f480, [%rd19+1928];
	ld.global.f32 	%f479, [%rd19+1924];
	ld.global.f32 	%f478, [%rd19+1920];
	ld.global.f32 	%f477, [%rd19+1916];
	ld.global.f32 	%f476, [%rd19+1912];
	ld.global.f32 	%f475, [%rd19+1908];
	ld.global.f32 	%f474, [%rd19+1904];
	ld.global.f32 	%f473, [%rd19+1900];
	ld.global.f32 	%f472, [%rd19+1896];
	ld.global.f32 	%f471, [%rd19+1892];
	ld.global.f32 	%f470, [%rd19+1888];
	ld.global.f32 	%f469, [%rd19+1884];
	ld.global.f32 	%f468, [%rd19+1880];
	ld.global.f32 	%f467, [%rd19+1876];
	ld.global.f32 	%f466, [%rd19+1872];
	ld.global.f32 	%f465, [%rd19+1868];
	ld.global.f32 	%f464, [%rd19+1864];
	ld.global.f32 	%f463, [%rd19+1860];
	ld.global.f32 	%f462, [%rd19+1856];
	ld.global.f32 	%f461, [%rd19+1852];
	ld.global.f32 	%f460, [%rd19+1848];
	ld.global.f32 	%f459, [%rd19+1844];
	ld.global.f32 	%f458, [%rd19+1840];
	ld.global.f32 	%f457, [%rd19+1836];
	ld.global.f32 	%f456, [%rd19+1832];
	ld.global.f32 	%f455, [%rd19+1828];
	ld.global.f32 	%f454, [%rd19+1824];
	ld.global.f32 	%f453, [%rd19+1820];
	ld.global.f32 	%f452, [%rd19+1816];
	ld.global.f32 	%f451, [%rd19+1812];
	ld.global.f32 	%f450, [%rd19+1808];
	ld.global.f32 	%f449, [%rd19+1804];
	ld.global.f32 	%f448, [%rd19+1800];
	ld.global.f32 	%f447, [%rd19+1796];
	ld.global.f32 	%f446, [%rd19+1792];
	ld.global.f32 	%f573, [%rd19+2300];
	ld.global.f32 	%f572, [%rd19+2296];
	ld.global.f32 	%f571, [%rd19+2292];
	ld.global.f32 	%f570, [%rd19+2288];
	ld.global.f32 	%f569, [%rd19+2284];
	ld.global.f32 	%f568, [%rd19+2280];
	ld.global.f32 	%f567, [%rd19+2276];
	ld.global.f32 	%f566, [%rd19+2272];
	ld.global.f32 	%f565, [%rd19+2268];
	ld.global.f32 	%f564, [%rd19+2264];
	ld.global.f32 	%f563, [%rd19+2260];
	ld.global.f32 	%f562, [%rd19+2256];
	ld.global.f32 	%f561, [%rd19+2252];
	ld.global.f32 	%f560, [%rd19+2248];
	ld.global.f32 	%f559, [%rd19+2244];
	ld.global.f32 	%f558, [%rd19+2240];
	ld.global.f32 	%f557, [%rd19+2236];
	ld.global.f32 	%f556, [%rd19+2232];
	ld.global.f32 	%f555, [%rd19+2228];
	ld.global.f32 	%f554, [%rd19+2224];
	ld.global.f32 	%f553, [%rd19+2220];
	ld.global.f32 	%f552, [%rd19+2216];
	ld.global.f32 	%f551, [%rd19+2212];
	ld.global.f32 	%f550, [%rd19+2208];
	ld.global.f32 	%f549, [%rd19+2204];
	ld.global.f32 	%f548, [%rd19+2200];
	ld.global.f32 	%f547, [%rd19+2196];
	ld.global.f32 	%f546, [%rd19+2192];
	ld.global.f32 	%f545, [%rd19+2188];
	ld.global.f32 	%f544, [%rd19+2184];
	ld.global.f32 	%f543, [%rd19+2180];
	ld.global.f32 	%f542, [%rd19+2176];
	ld.global.f32 	%f541, [%rd19+2172];
	ld.global.f32 	%f540, [%rd19+2168];
	ld.global.f32 	%f539, [%rd19+2164];
	ld.global.f32 	%f538, [%rd19+2160];
	ld.global.f32 	%f537, [%rd19+2156];
	ld.global.f32 	%f536, [%rd19+2152];
	ld.global.f32 	%f535, [%rd19+2148];
	ld.global.f32 	%f534, [%rd19+2144];
	ld.global.f32 	%f533, [%rd19+2140];
	ld.global.f32 	%f532, [%rd19+2136];
	ld.global.f32 	%f531, [%rd19+2132];
	ld.global.f32 	%f530, [%rd19+2128];
	ld.global.f32 	%f529, [%rd19+2124];
	ld.global.f32 	%f528, [%rd19+2120];
	ld.global.f32 	%f527, [%rd19+2116];
	ld.global.f32 	%f526, [%rd19+2112];
	ld.global.f32 	%f525, [%rd19+2108];
	ld.global.f32 	%f524, [%rd19+2104];
	ld.global.f32 	%f523, [%rd19+2100];
	ld.global.f32 	%f522, [%rd19+2096];
	ld.global.f32 	%f521, [%rd19+2092];
	ld.global.f32 	%f520, [%rd19+2088];
	ld.global.f32 	%f519, [%rd19+2084];
	ld.global.f32 	%f518, [%rd19+2080];
	ld.global.f32 	%f517, [%rd19+2076];
	ld.global.f32 	%f516, [%rd19+2072];
	ld.global.f32 	%f515, [%rd19+2068];
	ld.global.f32 	%f514, [%rd19+2064];
	ld.global.f32 	%f513, [%rd19+2060];
	ld.global.f32 	%f512, [%rd19+2056];
	ld.global.f32 	%f511, [%rd19+2052];
	ld.global.f32 	%f510, [%rd19+2048];
	ld.global.f32 	%f637, [%rd19+2556];
	ld.global.f32 	%f636, [%rd19+2552];
	ld.global.f32 	%f635, [%rd19+2548];
	ld.global.f32 	%f634, [%rd19+2544];
	ld.global.f32 	%f633, [%rd19+2540];
	ld.global.f32 	%f632, [%rd19+2536];
	ld.global.f32 	%f631, [%rd19+2532];
	ld.global.f32 	%f630, [%rd19+2528];
	ld.global.f32 	%f629, [%rd19+2524];
	ld.global.f32 	%f628, [%rd19+2520];
	ld.global.f32 	%f627, [%rd19+2516];
	ld.global.f32 	%f626, [%rd19+2512];
	ld.global.f32 	%f625, [%rd19+2508];
	ld.global.f32 	%f624, [%rd19+2504];
	ld.global.f32 	%f623, [%rd19+2500];
	ld.global.f32 	%f622, [%rd19+2496];
	ld.global.f32 	%f621, [%rd19+2492];
	ld.global.f32 	%f620, [%rd19+2488];
	ld.global.f32 	%f619, [%rd19+2484];
	ld.global.f32 	%f618, [%rd19+2480];
	ld.global.f32 	%f617, [%rd19+2476];
	ld.global.f32 	%f616, [%rd19+2472];
	ld.global.f32 	%f615, [%rd19+2468];
	ld.global.f32 	%f614, [%rd19+2464];
	ld.global.f32 	%f613, [%rd19+2460];
	ld.global.f32 	%f612, [%rd19+2456];
	ld.global.f32 	%f611, [%rd19+2452];
	ld.global.f32 	%f610, [%rd19+2448];
	ld.global.f32 	%f609, [%rd19+2444];
	ld.global.f32 	%f608, [%rd19+2440];
	ld.global.f32 	%f607, [%rd19+2436];
	ld.global.f32 	%f606, [%rd19+2432];
	ld.global.f32 	%f605, [%rd19+2428];
	ld.global.f32 	%f604, [%rd19+2424];
	ld.global.f32 	%f603, [%rd19+2420];
	ld.global.f32 	%f602, [%rd19+2416];
	ld.global.f32 	%f601, [%rd19+2412];
	ld.global.f32 	%f600, [%rd19+2408];
	ld.global.f32 	%f599, [%rd19+2404];
	ld.global.f32 	%f598, [%rd19+2400];
	ld.global.f32 	%f597, [%rd19+2396];
	ld.global.f32 	%f596, [%rd19+2392];
	ld.global.f32 	%f595, [%rd19+2388];
	ld.global.f32 	%f594, [%rd19+2384];
	ld.global.f32 	%f593, [%rd19+2380];
	ld.global.f32 	%f592, [%rd19+2376];
	ld.global.f32 	%f591, [%rd19+2372];
	ld.global.f32 	%f590, [%rd19+2368];
	ld.global.f32 	%f589, [%rd19+2364];
	ld.global.f32 	%f588, [%rd19+2360];
	ld.global.f32 	%f587, [%rd19+2356];
	ld.global.f32 	%f586, [%rd19+2352];
	ld.global.f32 	%f585, [%rd19+2348];
	ld.global.f32 	%f584, [%rd19+2344];
	ld.global.f32 	%f583, [%rd19+2340];
	ld.global.f32 	%f582, [%rd19+2336];
	ld.global.f32 	%f581, [%rd19+2332];
	ld.global.f32 	%f580, [%rd19+2328];
	ld.global.f32 	%f579, [%rd19+2324];
	ld.global.f32 	%f578, [%rd19+2320];
	ld.global.f32 	%f577, [%rd19+2316];
	ld.global.f32 	%f576, [%rd19+2312];
	ld.global.f32 	%f575, [%rd19+2308];
	ld.global.f32 	%f574, [%rd19+2304];
	ld.global.f32 	%f701, [%rd19+2812];
	ld.global.f32 	%f700, [%rd19+2808];
	ld.global.f32 	%f699, [%rd19+2804];
	ld.global.f32 	%f698, [%rd19+2800];
	ld.global.f32 	%f697, [%rd19+2796];
	ld.global.f32 	%f696, [%rd19+2792];
	ld.global.f32 	%f695, [%rd19+2788];
	ld.global.f32 	%f694, [%rd19+2784];
	ld.global.f32 	%f693, [%rd19+2780];
	ld.global.f32 	%f692, [%rd19+2776];
	ld.global.f32 	%f691, [%rd19+2772];
	ld.global.f32 	%f690, [%rd19+2768];
	ld.global.f32 	%f689, [%rd19+2764];
	ld.global.f32 	%f688, [%rd19+2760];
	ld.global.f32 	%f687, [%rd19+2756];
	ld.global.f32 	%f686, [%rd19+2752];
	ld.global.f32 	%f685, [%rd19+2748];
	ld.global.f32 	%f684, [%rd19+2744];
	ld.global.f32 	%f683, [%rd19+2740];
	ld.global.f32 	%f682, [%rd19+2736];
	ld.global.f32 	%f681, [%rd19+2732];
	ld.global.f32 	%f680, [%rd19+2728];
	ld.global.f32 	%f679, [%rd19+2724];
	ld.global.f32 	%f678, [%rd19+2720];
	ld.global.f32 	%f677, [%rd19+2716];
	ld.global.f32 	%f676, [%rd19+2712];
	ld.global.f32 	%f675, [%rd19+2708];
	ld.global.f32 	%f674, [%rd19+2704];
	ld.global.f32 	%f673, [%rd19+2700];
	ld.global.f32 	%f672, [%rd19+2696];
	ld.global.f32 	%f671, [%rd19+2692];
	ld.global.f32 	%f670, [%rd19+2688];
	ld.global.f32 	%f669, [%rd19+2684];
	ld.global.f32 	%f668, [%rd19+2680];
	ld.global.f32 	%f667, [%rd19+2676];
	ld.global.f32 	%f666, [%rd19+2672];
	ld.global.f32 	%f665, [%rd19+2668];
	ld.global.f32 	%f664, [%rd19+2664];
	ld.global.f32 	%f663, [%rd19+2660];
	ld.global.f32 	%f662, [%rd19+2656];
	ld.global.f32 	%f661, [%rd19+2652];
	ld.global.f32 	%f660, [%rd19+2648];
	ld.global.f32 	%f659, [%rd19+2644];
	ld.global.f32 	%f658, [%rd19+2640];
	ld.global.f32 	%f657, [%rd19+2636];
	ld.global.f32 	%f656, [%rd19+2632];
	ld.global.f32 	%f655, [%rd19+2628];
	ld.global.f32 	%f654, [%rd19+2624];
	ld.global.f32 	%f653, [%rd19+2620];
	ld.global.f32 	%f652, [%rd19+2616];
	ld.global.f32 	%f651, [%rd19+2612];
	ld.global.f32 	%f650, [%rd19+2608];
	ld.global.f32 	%f649, [%rd19+2604];
	ld.global.f32 	%f648, [%rd19+2600];
	ld.global.f32 	%f647, [%rd19+2596];
	ld.global.f32 	%f646, [%rd19+2592];
	ld.global.f32 	%f645, [%rd19+2588];
	ld.global.f32 	%f644, [%rd19+2584];
	ld.global.f32 	%f643, [%rd19+2580];
	ld.global.f32 	%f642, [%rd19+2576];
	ld.global.f32 	%f641, [%rd19+2572];
	ld.global.f32 	%f640, [%rd19+2568];
	ld.global.f32 	%f639, [%rd19+2564];
	ld.global.f32 	%f638, [%rd19+2560];
	ld.global.f32 	%f765, [%rd19+3068];
	ld.global.f32 	%f764, [%rd19+3064];
	ld.global.f32 	%f763, [%rd19+3060];
	ld.global.f32 	%f762, [%rd19+3056];
	ld.global.f32 	%f761, [%rd19+3052];
	ld.global.f32 	%f760, [%rd19+3048];
	ld.global.f32 	%f759, [%rd19+3044];
	ld.global.f32 	%f758, [%rd19+3040];
	ld.global.f32 	%f757, [%rd19+3036];
	ld.global.f32 	%f756, [%rd19+3032];
	ld.global.f32 	%f755, [%rd19+3028];
	ld.global.f32 	%f754, [%rd19+3024];
	ld.global.f32 	%f753, [%rd19+3020];
	ld.global.f32 	%f752, [%rd19+3016];
	ld.global.f32 	%f751, [%rd19+3012];
	ld.global.f32 	%f750, [%rd19+3008];
	ld.global.f32 	%f749, [%rd19+3004];
	ld.global.f32 	%f748, [%rd19+3000];
	ld.global.f32 	%f747, [%rd19+2996];
	ld.global.f32 	%f746, [%rd19+2992];
	ld.global.f32 	%f745, [%rd19+2988];
	ld.global.f32 	%f744, [%rd19+2984];
	ld.global.f32 	%f743, [%rd19+2980];
	ld.global.f32 	%f742, [%rd19+2976];
	ld.global.f32 	%f741, [%rd19+2972];
	ld.global.f32 	%f740, [%rd19+2968];
	ld.global.f32 	%f739, [%rd19+2964];
	ld.global.f32 	%f738, [%rd19+2960];
	ld.global.f32 	%f737, [%rd19+2956];
	ld.global.f32 	%f736, [%rd19+2952];
	ld.global.f32 	%f735, [%rd19+2948];
	ld.global.f32 	%f734, [%rd19+2944];
	ld.global.f32 	%f733, [%rd19+2940];
	ld.global.f32 	%f732, [%rd19+2936];
	ld.global.f32 	%f731, [%rd19+2932];
	ld.global.f32 	%f730, [%rd19+2928];
	ld.global.f32 	%f729, [%rd19+2924];
	ld.global.f32 	%f728, [%rd19+2920];
	ld.global.f32 	%f727, [%rd19+2916];
	ld.global.f32 	%f726, [%rd19+2912];
	ld.global.f32 	%f725, [%rd19+2908];
	ld.global.f32 	%f724, [%rd19+2904];
	ld.global.f32 	%f723, [%rd19+2900];
	ld.global.f32 	%f722, [%rd19+2896];
	ld.global.f32 	%f721, [%rd19+2892];
	ld.global.f32 	%f720, [%rd19+2888];
	ld.global.f32 	%f719, [%rd19+2884];
	ld.global.f32 	%f718, [%rd19+2880];
	ld.global.f32 	%f717, [%rd19+2876];
	ld.global.f32 	%f716, [%rd19+2872];
	ld.global.f32 	%f715, [%rd19+2868];
	ld.global.f32 	%f714, [%rd19+2864];
	ld.global.f32 	%f713, [%rd19+2860];
	ld.global.f32 	%f712, [%rd19+2856];
	ld.global.f32 	%f711, [%rd19+2852];
	ld.global.f32 	%f710, [%rd19+2848];
	ld.global.f32 	%f709, [%rd19+2844];
	ld.global.f32 	%f708, [%rd19+2840];
	ld.global.f32 	%f707, [%rd19+2836];
	ld.global.f32 	%f706, [%rd19+2832];
	ld.global.f32 	%f705, [%rd19+2828];
	ld.global.f32 	%f704, [%rd19+2824];
	ld.global.f32 	%f703, [%rd19+2820];
	ld.global.f32 	%f702, [%rd19+2816];
	ld.global.f32 	%f829, [%rd19+3324];
	ld.global.f32 	%f828, [%rd19+3320];
	ld.global.f32 	%f827, [%rd19+3316];
	ld.global.f32 	%f826, [%rd19+3312];
	ld.global.f32 	%f825, [%rd19+3308];
	ld.global.f32 	%f824, [%rd19+3304];
	ld.global.f32 	%f823, [%rd19+3300];
	ld.global.f32 	%f822, [%rd19+3296];
	ld.global.f32 	%f821, [%rd19+3292];
	ld.global.f32 	%f820, [%rd19+3288];
	ld.global.f32 	%f819, [%rd19+3284];
	ld.global.f32 	%f818, [%rd19+3280];
	ld.global.f32 	%f817, [%rd19+3276];
	ld.global.f32 	%f816, [%rd19+3272];
	ld.global.f32 	%f815, [%rd19+3268];
	ld.global.f32 	%f814, [%rd19+3264];
	ld.global.f32 	%f813, [%rd19+3260];
	ld.global.f32 	%f812, [%rd19+3256];
	ld.global.f32 	%f811, [%rd19+3252];
	ld.global.f32 	%f810, [%rd19+3248];
	ld.global.f32 	%f809, [%rd19+3244];
	ld.global.f32 	%f808, [%rd19+3240];
	ld.global.f32 	%f807, [%rd19+3236];
	ld.global.f32 	%f806, [%rd19+3232];
	ld.global.f32 	%f805, [%rd19+3228];
	ld.global.f32 	%f804, [%rd19+3224];
	ld.global.f32 	%f803, [%rd19+3220];
	ld.global.f32 	%f802, [%rd19+3216];
	ld.global.f32 	%f801, [%rd19+3212];
	ld.global.f32 	%f800, [%rd19+3208];
	ld.global.f32 	%f799, [%rd19+3204];
	ld.global.f32 	%f798, [%rd19+3200];
	ld.global.f32 	%f797, [%rd19+3196];
	ld.global.f32 	%f796, [%rd19+3192];
	ld.global.f32 	%f795, [%rd19+3188];
	ld.global.f32 	%f794, [%rd19+3184];
	ld.global.f32 	%f793, [%rd19+3180];
	ld.global.f32 	%f792, [%rd19+3176];
	ld.global.f32 	%f791, [%rd19+3172];
	ld.global.f32 	%f790, [%rd19+3168];
	ld.global.f32 	%f789, [%rd19+3164];
	ld.global.f32 	%f788, [%rd19+3160];
	ld.global.f32 	%f787, [%rd19+3156];
	ld.global.f32 	%f786, [%rd19+3152];
	ld.global.f32 	%f785, [%rd19+3148];
	ld.global.f32 	%f784, [%rd19+3144];
	ld.global.f32 	%f783, [%rd19+3140];
	ld.global.f32 	%f782, [%rd19+3136];
	ld.global.f32 	%f781, [%rd19+3132];
	ld.global.f32 	%f780, [%rd19+3128];
	ld.global.f32 	%f779, [%rd19+3124];
	ld.global.f32 	%f778, [%rd19+3120];
	ld.global.f32 	%f777, [%rd19+3116];
	ld.global.f32 	%f776, [%rd19+3112];
	ld.global.f32 	%f775, [%rd19+3108];
	ld.global.f32 	%f774, [%rd19+3104];
	ld.global.f32 	%f773, [%rd19+3100];
	ld.global.f32 	%f772, [%rd19+3096];
	ld.global.f32 	%f771, [%rd19+3092];
	ld.global.f32 	%f770, [%rd19+3088];
	ld.global.f32 	%f769, [%rd19+3084];
	ld.global.f32 	%f768, [%rd19+3080];
	ld.global.f32 	%f767, [%rd19+3076];
	ld.global.f32 	%f766, [%rd19+3072];
	ld.global.f32 	%f893, [%rd19+3580];
	ld.global.f32 	%f892, [%rd19+3576];
	ld.global.f32 	%f891, [%rd19+3572];
	ld.global.f32 	%f890, [%rd19+3568];
	ld.global.f32 	%f889, [%rd19+3564];
	ld.global.f32 	%f888, [%rd19+3560];
	ld.global.f32 	%f887, [%rd19+3556];
	ld.global.f32 	%f886, [%rd19+3552];
	ld.global.f32 	%f885, [%rd19+3548];
	ld.global.f32 	%f884, [%rd19+3544];
	ld.global.f32 	%f883, [%rd19+3540];
	ld.global.f32 	%f882, [%rd19+3536];
	ld.global.f32 	%f881, [%rd19+3532];
	ld.global.f32 	%f880, [%rd19+3528];
	ld.global.f32 	%f879, [%rd19+3524];
	ld.global.f32 	%f878, [%rd19+3520];
	ld.global.f32 	%f877, [%rd19+3516];
	ld.global.f32 	%f876, [%rd19+3512];
	ld.global.f32 	%f875, [%rd19+3508];
	ld.global.f32 	%f874, [%rd19+3504];
	ld.global.f32 	%f873, [%rd19+3500];
	ld.global.f32 	%f872, [%rd19+3496];
	ld.global.f32 	%f871, [%rd19+3492];
	ld.global.f32 	%f870, [%rd19+3488];
	ld.global.f32 	%f869, [%rd19+3484];
	ld.global.f32 	%f868, [%rd19+3480];
	ld.global.f32 	%f867, [%rd19+3476];
	ld.global.f32 	%f866, [%rd19+3472];
	ld.global.f32 	%f865, [%rd19+3468];
	ld.global.f32 	%f864, [%rd19+3464];
	ld.global.f32 	%f863, [%rd19+3460];
	ld.global.f32 	%f862, [%rd19+3456];
	ld.global.f32 	%f861, [%rd19+3452];
	ld.global.f32 	%f860, [%rd19+3448];
	ld.global.f32 	%f859, [%rd19+3444];
	ld.global.f32 	%f858, [%rd19+3440];
	ld.global.f32 	%f857, [%rd19+3436];
	ld.global.f32 	%f856, [%rd19+3432];
	ld.global.f32 	%f855, [%rd19+3428];
	ld.global.f32 	%f854, [%rd19+3424];
	ld.global.f32 	%f853, [%rd19+3420];
	ld.global.f32 	%f852, [%rd19+3416];
	ld.global.f32 	%f851, [%rd19+3412];
	ld.global.f32 	%f850, [%rd19+3408];
	ld.global.f32 	%f849, [%rd19+3404];
	ld.global.f32 	%f848, [%rd19+3400];
	ld.global.f32 	%f847, [%rd19+3396];
	ld.global.f32 	%f846, [%rd19+3392];
	ld.global.f32 	%f845, [%rd19+3388];
	ld.global.f32 	%f844, [%rd19+3384];
	ld.global.f32 	%f843, [%rd19+3380];
	ld.global.f32 	%f842, [%rd19+3376];
	ld.global.f32 	%f841, [%rd19+3372];
	ld.global.f32 	%f840, [%rd19+3368];
	ld.global.f32 	%f839, [%rd19+3364];
	ld.global.f32 	%f838, [%rd19+3360];
	ld.global.f32 	%f837, [%rd19+3356];
	ld.global.f32 	%f836, [%rd19+3352];
	ld.global.f32 	%f835, [%rd19+3348];
	ld.global.f32 	%f834, [%rd19+3344];
	ld.global.f32 	%f833, [%rd19+3340];
	ld.global.f32 	%f832, [%rd19+3336];
	ld.global.f32 	%f831, [%rd19+3332];
	ld.global.f32 	%f830, [%rd19+3328];
	ld.global.f32 	%f957, [%rd19+3836];
	ld.global.f32 	%f956, [%rd19+3832];
	ld.global.f32 	%f955, [%rd19+3828];
	ld.global.f32 	%f954, [%rd19+3824];
	ld.global.f32 	%f953, [%rd19+3820];
	ld.global.f32 	%f952, [%rd19+3816];
	ld.global.f32 	%f951, [%rd19+3812];
	ld.global.f32 	%f950, [%rd19+3808];
	ld.global.f32 	%f949, [%rd19+3804];
	ld.global.f32 	%f948, [%rd19+3800];
	ld.global.f32 	%f947, [%rd19+3796];
	ld.global.f32 	%f946, [%rd19+3792];
	ld.global.f32 	%f945, [%rd19+3788];
	ld.global.f32 	%f944, [%rd19+3784];
	ld.global.f32 	%f943, [%rd19+3780];
	ld.global.f32 	%f942, [%rd19+3776];
	ld.global.f32 	%f941, [%rd19+3772];
	ld.global.f32 	%f940, [%rd19+3768];
	ld.global.f32 	%f939, [%rd19+3764];
	ld.global.f32 	%f938, [%rd19+3760];
	ld.global.f32 	%f937, [%rd19+3756];
	ld.global.f32 	%f936, [%rd19+3752];
	ld.global.f32 	%f935, [%rd19+3748];
	ld.global.f32 	%f934, [%rd19+3744];
	ld.global.f32 	%f933, [%rd19+3740];
	ld.global.f32 	%f932, [%rd19+3736];
	ld.global.f32 	%f931, [%rd19+3732];
	ld.global.f32 	%f930, [%rd19+3728];
	ld.global.f32 	%f929, [%rd19+3724];
	ld.global.f32 	%f928, [%rd19+3720];
	ld.global.f32 	%f927, [%rd19+3716];
	ld.global.f32 	%f926, [%rd19+3712];
	ld.global.f32 	%f925, [%rd19+3708];
	ld.global.f32 	%f924, [%rd19+3704];
	ld.global.f32 	%f923, [%rd19+3700];
	ld.global.f32 	%f922, [%rd19+3696];
	ld.global.f32 	%f921, [%rd19+3692];
	ld.global.f32 	%f920, [%rd19+3688];
	ld.global.f32 	%f919, [%rd19+3684];
	ld.global.f32 	%f918, [%rd19+3680];
	ld.global.f32 	%f917, [%rd19+3676];
	ld.global.f32 	%f916, [%rd19+3672];
	ld.global.f32 	%f915, [%rd19+3668];
	ld.global.f32 	%f914, [%rd19+3664];
	ld.global.f32 	%f913, [%rd19+3660];
	ld.global.f32 	%f912, [%rd19+3656];
	ld.global.f32 	%f911, [%rd19+3652];
	ld.global.f32 	%f910, [%rd19+3648];
	ld.global.f32 	%f909, [%rd19+3644];
	ld.global.f32 	%f908, [%rd19+3640];
	ld.global.f32 	%f907, [%rd19+3636];
	ld.global.f32 	%f906, [%rd19+3632];
	ld.global.f32 	%f905, [%rd19+3628];
	ld.global.f32 	%f904, [%rd19+3624];
	ld.global.f32 	%f903, [%rd19+3620];
	ld.global.f32 	%f902, [%rd19+3616];
	ld.global.f32 	%f901, [%rd19+3612];
	ld.global.f32 	%f900, [%rd19+3608];
	ld.global.f32 	%f899, [%rd19+3604];
	ld.global.f32 	%f898, [%rd19+3600];
	ld.global.f32 	%f897, [%rd19+3596];
	ld.global.f32 	%f896, [%rd19+3592];
	ld.global.f32 	%f895, [%rd19+3588];
	ld.global.f32 	%f894, [%rd19+3584];
	ld.global.f32 	%f1021, [%rd19+4092];
	ld.global.f32 	%f1020, [%rd19+4088];
	ld.global.f32 	%f1019, [%rd19+4084];
	ld.global.f32 	%f1018, [%rd19+4080];
	ld.global.f32 	%f1017, [%rd19+4076];
	ld.global.f32 	%f1016, [%rd19+4072];
	ld.global.f32 	%f1015, [%rd19+4068];
	ld.global.f32 	%f1014, [%rd19+4064];
	ld.global.f32 	%f1013, [%rd19+4060];
	ld.global.f32 	%f1012, [%rd19+4056];
	ld.global.f32 	%f1011, [%rd19+4052];
	ld.global.f32 	%f1010, [%rd19+4048];
	ld.global.f32 	%f1009, [%rd19+4044];
	ld.global.f32 	%f1008, [%rd19+4040];
	ld.global.f32 	%f1007, [%rd19+4036];
	ld.global.f32 	%f1006, [%rd19+4032];
	ld.global.f32 	%f1005, [%rd19+4028];
	ld.global.f32 	%f1004, [%rd19+4024];
	ld.global.f32 	%f1003, [%rd19+4020];
	ld.global.f32 	%f1002, [%rd19+4016];
	ld.global.f32 	%f1001, [%rd19+4012];
	ld.global.f32 	%f1000, [%rd19+4008];
	ld.global.f32 	%f999, [%rd19+4004];
	ld.global.f32 	%f998, [%rd19+4000];
	ld.global.f32 	%f997, [%rd19+3996];
	ld.global.f32 	%f996, [%rd19+3992];
	ld.global.f32 	%f995, [%rd19+3988];
	ld.global.f32 	%f994, [%rd19+3984];
	ld.global.f32 	%f993, [%rd19+3980];
	ld.global.f32 	%f992, [%rd19+3976];
	ld.global.f32 	%f991, [%rd19+3972];
	ld.global.f32 	%f990, [%rd19+3968];
	ld.global.f32 	%f989, [%rd19+3964];
	ld.global.f32 	%f988, [%rd19+3960];
	ld.global.f32 	%f987, [%rd19+3956];
	ld.global.f32 	%f986, [%rd19+3952];
	ld.global.f32 	%f985, [%rd19+3948];
	ld.global.f32 	%f984, [%rd19+3944];
	ld.global.f32 	%f983, [%rd19+3940];
	ld.global.f32 	%f982, [%rd19+3936];
	ld.global.f32 	%f981, [%rd19+3932];
	ld.global.f32 	%f980, [%rd19+3928];
	ld.global.f32 	%f979, [%rd19+3924];
	ld.global.f32 	%f978, [%rd19+3920];
	ld.global.f32 	%f977, [%rd19+3916];
	ld.global.f32 	%f976, [%rd19+3912];
	ld.global.f32 	%f975, [%rd19+3908];
	ld.global.f32 	%f974, [%rd19+3904];
	ld.global.f32 	%f973, [%rd19+3900];
	ld.global.f32 	%f972, [%rd19+3896];
	ld.global.f32 	%f971, [%rd19+3892];
	ld.global.f32 	%f970, [%rd19+3888];
	ld.global.f32 	%f969, [%rd19+3884];
	ld.global.f32 	%f968, [%rd19+3880];
	ld.global.f32 	%f967, [%rd19+3876];
	ld.global.f32 	%f966, [%rd19+3872];
	ld.global.f32 	%f965, [%rd19+3868];
	ld.global.f32 	%f964, [%rd19+3864];
	ld.global.f32 	%f963, [%rd19+3860];
	ld.global.f32 	%f962, [%rd19+3856];
	ld.global.f32 	%f961, [%rd19+3852];
	ld.global.f32 	%f960, [%rd19+3848];
	ld.global.f32 	%f959, [%rd19+3844];
	ld.global.f32 	%f958, [%rd19+3840];
	ld.global.f32 	%f1022, [%rd19+4096];
	ld.global.f32 	%f1023, [%rd19+4100];
	ld.global.f32 	%f1024, [%rd19+4104];
	ld.global.f32 	%f1025, [%rd19+4108];
	ld.global.f32 	%f1026, [%rd19+4112];
	ld.global.f32 	%f1027, [%rd19+4116];
	mov.b32 	%r32, 0;
$L__BB5_3:
	ld.param.u32 	%r31, [_Z22sort_by_fitness_kernelP13ComponentPoolii_param_2];
	mov.b32 	%r28, 1;
	shl.b32 	%r29, %r28, %r31;
	mul.wide.s32 	%rd11, %r29, 4120;
	add.s64 	%rd12, %rd19, %rd11;
	ld.global.u32 	%r30, [%rd12];
	st.global.u32 	[%rd19], %r30;
	add.s32 	%r8, %r32, 1;
	add.s64 	%rd19, %rd19, 4;
	setp.lt.u32 	%p7, %r32, 1029;
	mov.u32 	%r32, %r8;
	@%p7 bra 	$L__BB5_3;
	ld.param.u64 	%rd18, [_Z22sort_by_fitness_kernelP13ComponentPoolii_param_0];
	cvta.to.global.u64 	%rd13, %rd18;
	ld.global.u64 	%rd14, [%rd13];
	cvta.to.global.u64 	%rd15, %rd14;
	mul.wide.s32 	%rd16, %r4, 4120;
	add.s64 	%rd17, %rd15, %rd16;
	st.global.u32 	[%rd17+16], %r6;
	st.global.f32 	[%rd17+12], %f3;
	st.global.f32 	[%rd17+8], %f2;
	st.global.f32 	[%rd17+4], %f1;
	st.global.u32 	[%rd17], %r5;
	st.global.u8 	[%rd17+20], %rs1;
	st.global.f32 	[%rd17+24], %f4;
	st.global.f32 	[%rd17+28], %f5;
	st.global.f32 	[%rd17+32], %f6;
	st.global.f32 	[%rd17+36], %f7;
	st.global.f32 	[%rd17+40], %f8;
	st.global.f32 	[%rd17+44], %f9;
	st.global.f32 	[%rd17+48], %f10;
	st.global.f32 	[%rd17+52], %f11;
	st.global.f32 	[%rd17+56], %f12;
	st.global.f32 	[%rd17+60], %f13;
	st.global.f32 	[%rd17+64], %f14;
	st.global.f32 	[%rd17+68], %f15;
	st.global.f32 	[%rd17+72], %f16;
	st.global.f32 	[%rd17+76], %f17;
	st.global.f32 	[%rd17+80], %f18;
	st.global.f32 	[%rd17+84], %f19;
	st.global.f32 	[%rd17+88], %f20;
	st.global.f32 	[%rd17+92], %f21;
	st.global.f32 	[%rd17+96], %f22;
	st.global.f32 	[%rd17+100], %f23;
	st.global.f32 	[%rd17+104], %f24;
	st.global.f32 	[%rd17+108], %f25;
	st.global.f32 	[%rd17+112], %f26;
	st.global.f32 	[%rd17+116], %f27;
	st.global.f32 	[%rd17+120], %f28;
	st.global.f32 	[%rd17+124], %f29;
	st.global.f32 	[%rd17+128], %f30;
	st.global.f32 	[%rd17+132], %f31;
	st.global.f32 	[%rd17+136], %f32;
	st.global.f32 	[%rd17+140], %f33;
	st.global.f32 	[%rd17+144], %f34;
	st.global.f32 	[%rd17+148], %f35;
	st.global.f32 	[%rd17+152], %f36;
	st.global.f32 	[%rd17+156], %f37;
	st.global.f32 	[%rd17+160], %f38;
	st.global.f32 	[%rd17+164], %f39;
	st.global.f32 	[%rd17+168], %f40;
	st.global.f32 	[%rd17+172], %f41;
	st.global.f32 	[%rd17+176], %f42;
	st.global.f32 	[%rd17+180], %f43;
	st.global.f32 	[%rd17+184], %f44;
	st.global.f32 	[%rd17+188], %f45;
	st.global.f32 	[%rd17+192], %f46;
	st.global.f32 	[%rd17+196], %f47;
	st.global.f32 	[%rd17+200], %f48;
	st.global.f32 	[%rd17+204], %f49;
	st.global.f32 	[%rd17+208], %f50;
	st.global.f32 	[%rd17+212], %f51;
	st.global.f32 	[%rd17+216], %f52;
	st.global.f32 	[%rd17+220], %f53;
	st.global.f32 	[%rd17+224], %f54;
	st.global.f32 	[%rd17+228], %f55;
	st.global.f32 	[%rd17+232], %f56;
	st.global.f32 	[%rd17+236], %f57;
	st.global.f32 	[%rd17+240], %f58;
	st.global.f32 	[%rd17+244], %f59;
	st.global.f32 	[%rd17+248], %f60;
	st.global.f32 	[%rd17+252], %f61;
	st.global.f32 	[%rd17+256], %f62;
	st.global.f32 	[%rd17+260], %f63;
	st.global.f32 	[%rd17+264], %f64;
	st.global.f32 	[%rd17+268], %f65;
	st.global.f32 	[%rd17+272], %f66;
	st.global.f32 	[%rd17+276], %f67;
	st.global.f32 	[%rd17+280], %f68;
	st.global.f32 	[%rd17+284], %f69;
	st.global.f32 	[%rd17+288], %f70;
	st.global.f32 	[%rd17+292], %f71;
	st.global.f32 	[%rd17+296], %f72;
	st.global.f32 	[%rd17+300], %f73;
	st.global.f32 	[%rd17+304], %f74;
	st.global.f32 	[%rd17+308], %f75;
	st.global.f32 	[%rd17+312], %f76;
	st.global.f32 	[%rd17+316], %f77;
	st.global.f32 	[%rd17+320], %f78;
	st.global.f32 	[%rd17+324], %f79;
	st.global.f32 	[%rd17+328], %f80;
	st.global.f32 	[%rd17+332], %f81;
	st.global.f32 	[%rd17+336], %f82;
	st.global.f32 	[%rd17+340], %f83;
	st.global.f32 	[%rd17+344], %f84;
	st.global.f32 	[%rd17+348], %f85;
	st.global.f32 	[%rd17+352], %f86;
	st.global.f32 	[%rd17+356], %f87;
	st.global.f32 	[%rd17+360], %f88;
	st.global.f32 	[%rd17+364], %f89;
	st.global.f32 	[%rd17+368], %f90;
	st.global.f32 	[%rd17+372], %f91;
	st.global.f32 	[%rd17+376], %f92;
	st.global.f32 	[%rd17+380], %f93;
	st.global.f32 	[%rd17+384], %f94;
	st.global.f32 	[%rd17+388], %f95;
	st.global.f32 	[%rd17+392], %f96;
	st.global.f32 	[%rd17+396], %f97;
	st.global.f32 	[%rd17+400], %f98;
	st.global.f32 	[%rd17+404], %f99;
	st.global.f32 	[%rd17+408], %f100;
	st.global.f32 	[%rd17+412], %f101;
	st.global.f32 	[%rd17+416], %f102;
	st.global.f32 	[%rd17+420], %f103;
	st.global.f32 	[%rd17+424], %f104;
	st.global.f32 	[%rd17+428], %f105;
	st.global.f32 	[%rd17+432], %f106;
	st.global.f32 	[%rd17+436], %f107;
	st.global.f32 	[%rd17+440], %f108;
	st.global.f32 	[%rd17+444], %f109;
	st.global.f32 	[%rd17+448], %f110;
	st.global.f32 	[%rd17+452], %f111;
	st.global.f32 	[%rd17+456], %f112;
	st.global.f32 	[%rd17+460], %f113;
	st.global.f32 	[%rd17+464], %f114;
	st.global.f32 	[%rd17+468], %f115;
	st.global.f32 	[%rd17+472], %f116;
	st.global.f32 	[%rd17+476], %f117;
	st.global.f32 	[%rd17+480], %f118;
	st.global.f32 	[%rd17+484], %f119;
	st.global.f32 	[%rd17+488], %f120;
	st.global.f32 	[%rd17+492], %f121;
	st.global.f32 	[%rd17+496], %f122;
	st.global.f32 	[%rd17+500], %f123;
	st.global.f32 	[%rd17+504], %f124;
	st.global.f32 	[%rd17+508], %f125;
	st.global.f32 	[%rd17+512], %f126;
	st.global.f32 	[%rd17+516], %f127;
	st.global.f32 	[%rd17+520], %f128;
	st.global.f32 	[%rd17+524], %f129;
	st.global.f32 	[%rd17+528], %f130;
	st.global.f32 	[%rd17+532], %f131;
	st.global.f32 	[%rd17+536], %f132;
	st.global.f32 	[%rd17+540], %f133;
	st.global.f32 	[%rd17+544], %f134;
	st.global.f32 	[%rd17+548], %f135;
	st.global.f32 	[%rd17+552], %f136;
	st.global.f32 	[%rd17+556], %f137;
	st.global.f32 	[%rd17+560], %f138;
	st.global.f32 	[%rd17+564], %f139;
	st.global.f32 	[%rd17+568], %f140;
	st.global.f32 	[%rd17+572], %f141;
	st.global.f32 	[%rd17+576], %f142;
	st.global.f32 	[%rd17+580], %f143;
	st.global.f32 	[%rd17+584], %f144;
	st.global.f32 	[%rd17+588], %f145;
	st.global.f32 	[%rd17+592], %f146;
	st.global.f32 	[%rd17+596], %f147;
	st.global.f32 	[%rd17+600], %f148;
	st.global.f32 	[%rd17+604], %f149;
	st.global.f32 	[%rd17+608], %f150;
	st.global.f32 	[%rd17+612], %f151;
	st.global.f32 	[%rd17+616], %f152;
	st.global.f32 	[%rd17+620], %f153;
	st.global.f32 	[%rd17+624], %f154;
	st.global.f32 	[%rd17+628], %f155;
	st.global.f32 	[%rd17+632], %f156;
	st.global.f32 	[%rd17+636], %f157;
	st.global.f32 	[%rd17+640], %f158;
	st.global.f32 	[%rd17+644], %f159;
	st.global.f32 	[%rd17+648], %f160;
	st.global.f32 	[%rd17+652], %f161;
	st.global.f32 	[%rd17+656], %f162;
	st.global.f32 	[%rd17+660], %f163;
	st.global.f32 	[%rd17+664], %f164;
	st.global.f32 	[%rd17+668], %f165;
	st.global.f32 	[%rd17+672], %f166;
	st.global.f32 	[%rd17+676], %f167;
	st.global.f32 	[%rd17+680], %f168;
	st.global.f32 	[%rd17+684], %f169;
	st.global.f32 	[%rd17+688], %f170;
	st.global.f32 	[%rd17+692], %f171;
	st.global.f32 	[%rd17+696], %f172;
	st.global.f32 	[%rd17+700], %f173;
	st.global.f32 	[%rd17+704], %f174;
	st.global.f32 	[%rd17+708], %f175;
	st.global.f32 	[%rd17+712], %f176;
	st.global.f32 	[%rd17+716], %f177;
	st.global.f32 	[%rd17+720], %f178;
	st.global.f32 	[%rd17+724], %f179;
	st.global.f32 	[%rd17+728], %f180;
	st.global.f32 	[%rd17+732], %f181;
	st.global.f32 	[%rd17+736], %f182;
	st.global.f32 	[%rd17+740], %f183;
	st.global.f32 	[%rd17+744], %f184;
	st.global.f32 	[%rd17+748], %f185;
	st.global.f32 	[%rd17+752], %f186;
	st.global.f32 	[%rd17+756], %f187;
	st.global.f32 	[%rd17+760], %f188;
	st.global.f32 	[%rd17+764], %f189;
	st.global.f32 	[%rd17+768], %f190;
	st.global.f32 	[%rd17+772], %f191;
	st.global.f32 	[%rd17+776], %f192;
	st.global.f32 	[%rd17+780], %f193;
	st.global.f32 	[%rd17+784], %f194;
	st.global.f32 	[%rd17+788], %f195;
	st.global.f32 	[%rd17+792], %f196;
	st.global.f32 	[%rd17+796], %f197;
	st.global.f32 	[%rd17+800], %f198;
	st.global.f32 	[%rd17+804], %f199;
	st.global.f32 	[%rd17+808], %f200;
	st.global.f32 	[%rd17+812], %f201;
	st.global.f32 	[%rd17+816], %f202;
	st.global.f32 	[%rd17+820], %f203;
	st.global.f32 	[%rd17+824], %f204;
	st.global.f32 	[%rd17+828], %f205;
	st.global.f32 	[%rd17+832], %f206;
	st.global.f32 	[%rd17+836], %f207;
	st.global.f32 	[%rd17+840], %f208;
	st.global.f32 	[%rd17+844], %f209;
	st.global.f32 	[%rd17+848], %f210;
	st.global.f32 	[%rd17+852], %f211;
	st.global.f32 	[%rd17+856], %f212;
	st.global.f32 	[%rd17+860], %f213;
	st.global.f32 	[%rd17+864], %f214;
	st.global.f32 	[%rd17+868], %f215;
	st.global.f32 	[%rd17+872], %f216;
	st.global.f32 	[%rd17+876], %f217;
	st.global.f32 	[%rd17+880], %f218;
	st.global.f32 	[%rd17+884], %f219;
	st.global.f32 	[%rd17+888], %f220;
	st.global.f32 	[%rd17+892], %f221;
	st.global.f32 	[%rd17+896], %f222;
	st.global.f32 	[%rd17+900], %f223;
	st.global.f32 	[%rd17+904], %f224;
	st.global.f32 	[%rd17+908], %f225;
	st.global.f32 	[%rd17+912], %f226;
	st.global.f32 	[%rd17+916], %f227;
	st.global.f32 	[%rd17+920], %f228;
	st.global.f32 	[%rd17+924], %f229;
	st.global.f32 	[%rd17+928], %f230;
	st.global.f32 	[%rd17+932], %f231;
	st.global.f32 	[%rd17+936], %f232;
	st.global.f32 	[%rd17+940], %f233;
	st.global.f32 	[%rd17+944], %f234;
	st.global.f32 	[%rd17+948], %f235;
	st.global.f32 	[%rd17+952], %f236;
	st.global.f32 	[%rd17+956], %f237;
	st.global.f32 	[%rd17+960], %f238;
	st.global.f32 	[%rd17+964], %f239;
	st.global.f32 	[%rd17+968], %f240;
	st.global.f32 	[%rd17+972], %f241;
	st.global.f32 	[%rd17+976], %f242;
	st.global.f32 	[%rd17+980], %f243;
	st.global.f32 	[%rd17+984], %f244;
	st.global.f32 	[%rd17+988], %f245;
	st.global.f32 	[%rd17+992], %f246;
	st.global.f32 	[%rd17+996], %f247;
	st.global.f32 	[%rd17+1000], %f248;
	st.global.f32 	[%rd17+1004], %f249;
	st.global.f32 	[%rd17+1008], %f250;
	st.global.f32 	[%rd17+1012], %f251;
	st.global.f32 	[%rd17+1016], %f252;
	st.global.f32 	[%rd17+1020], %f253;
	st.global.f32 	[%rd17+1024], %f254;
	st.global.f32 	[%rd17+1028], %f255;
	st.global.f32 	[%rd17+1032], %f256;
	st.global.f32 	[%rd17+1036], %f257;
	st.global.f32 	[%rd17+1040], %f258;
	st.global.f32 	[%rd17+1044], %f259;
	st.global.f32 	[%rd17+1048], %f260;
	st.global.f32 	[%rd17+1052], %f261;
	st.global.f32 	[%rd17+1056], %f262;
	st.global.f32 	[%rd17+1060], %f263;
	st.global.f32 	[%rd17+1064], %f264;
	st.global.f32 	[%rd17+1068], %f265;
	st.global.f32 	[%rd17+1072], %f266;
	st.global.f32 	[%rd17+1076], %f267;
	st.global.f32 	[%rd17+1080], %f268;
	st.global.f32 	[%rd17+1084], %f269;
	st.global.f32 	[%rd17+1088], %f270;
	st.global.f32 	[%rd17+1092], %f271;
	st.global.f32 	[%rd17+1096], %f272;
	st.global.f32 	[%rd17+1100], %f273;
	st.global.f32 	[%rd17+1104], %f274;
	st.global.f32 	[%rd17+1108], %f275;
	st.global.f32 	[%rd17+1112], %f276;
	st.global.f32 	[%rd17+1116], %f277;
	st.global.f32 	[%rd17+1120], %f278;
	st.global.f32 	[%rd17+1124], %f279;
	st.global.f32 	[%rd17+1128], %f280;
	st.global.f32 	[%rd17+1132], %f281;
	st.global.f32 	[%rd17+1136], %f282;
	st.global.f32 	[%rd17+1140], %f283;
	st.global.f32 	[%rd17+1144], %f284;
	st.global.f32 	[%rd17+1148], %f285;
	st.global.f32 	[%rd17+1152], %f286;
	st.global.f32 	[%rd17+1156], %f287;
	st.global.f32 	[%rd17+1160], %f288;
	st.global.f32 	[%rd17+1164], %f289;
	st.global.f32 	[%rd17+1168], %f290;
	st.global.f32 	[%rd17+1172], %f291;
	st.global.f32 	[%rd17+1176], %f292;
	st.global.f32 	[%rd17+1180], %f293;
	st.global.f32 	[%rd17+1184], %f294;
	st.global.f32 	[%rd17+1188], %f295;
	st.global.f32 	[%rd17+1192], %f296;
	st.global.f32 	[%rd17+1196], %f297;
	st.global.f32 	[%rd17+1200], %f298;
	st.global.f32 	[%rd17+1204], %f299;
	st.global.f32 	[%rd17+1208], %f300;
	st.global.f32 	[%rd17+1212], %f301;
	st.global.f32 	[%rd17+1216], %f302;
	st.global.f32 	[%rd17+1220], %f303;
	st.global.f32 	[%rd17+1224], %f304;
	st.global.f32 	[%rd17+1228], %f305;
	st.global.f32 	[%rd17+1232], %f306;
	st.global.f32 	[%rd17+1236], %f307;
	st.global.f32 	[%rd17+1240], %f308;
	st.global.f32 	[%rd17+1244], %f309;
	st.global.f32 	[%rd17+1248], %f310;
	st.global.f32 	[%rd17+1252], %f311;
	st.global.f32 	[%rd17+1256], %f312;
	st.global.f32 	[%rd17+1260], %f313;
	st.global.f32 	[%rd17+1264], %f314;
	st.global.f32 	[%rd17+1268], %f315;
	st.global.f32 	[%rd17+1272], %f316;
	st.global.f32 	[%rd17+1276], %f317;
	st.global.f32 	[%rd17+1280], %f318;
	st.global.f32 	[%rd17+1284], %f319;
	st.global.f32 	[%rd17+1288], %f320;
	st.global.f32 	[%rd17+1292], %f321;
	st.global.f32 	[%rd17+1296], %f322;
	st.global.f32 	[%rd17+1300], %f323;
	st.global.f32 	[%rd17+1304], %f324;
	st.global.f32 	[%rd17+1308], %f325;
	st.global.f32 	[%rd17+1312], %f326;
	st.global.f32 	[%rd17+1316], %f327;
	st.global.f32 	[%rd17+1320], %f328;
	st.global.f32 	[%rd17+1324], %f329;
	st.global.f32 	[%rd17+1328], %f330;
	st.global.f32 	[%rd17+1332], %f331;
	st.global.f32 	[%rd17+1336], %f332;
	st.global.f32 	[%rd17+1340], %f333;
	st.global.f32 	[%rd17+1344], %f334;
	st.global.f32 	[%rd17+1348], %f335;
	st.global.f32 	[%rd17+1352], %f336;
	st.global.f32 	[%rd17+1356], %f337;
	st.global.f32 	[%rd17+1360], %f338;
	st.global.f32 	[%rd17+1364], %f339;
	st.global.f32 	[%rd17+1368], %f340;
	st.global.f32 	[%rd17+1372], %f341;
	st.global.f32 	[%rd17+1376], %f342;
	st.global.f32 	[%rd17+1380], %f343;
	st.global.f32 	[%rd17+1384], %f344;
	st.global.f32 	[%rd17+1388], %f345;
	st.global.f32 	[%rd17+1392], %f346;
	st.global.f32 	[%rd17+1396], %f347;
	st.global.f32 	[%rd17+1400], %f348;
	st.global.f32 	[%rd17+1404], %f349;
	st.global.f32 	[%rd17+1408], %f350;
	st.global.f32 	[%rd17+1412], %f351;
	st.global.f32 	[%rd17+1416], %f352;
	st.global.f32 	[%rd17+1420], %f353;
	st.global.f32 	[%rd17+1424], %f354;
	st.global.f32 	[%rd17+1428], %f355;
	st.global.f32 	[%rd17+1432], %f356;
	st.global.f32 	[%rd17+1436], %f357;
	st.global.f32 	[%rd17+1440], %f358;
	st.global.f32 	[%rd17+1444], %f359;
	st.global.f32 	[%rd17+1448], %f360;
	st.global.f32 	[%rd17+1452], %f361;
	st.global.f32 	[%rd17+1456], %f362;
	st.global.f32 	[%rd17+1460], %f363;
	st.global.f32 	[%rd17+1464], %f364;
	st.global.f32 	[%rd17+1468], %f365;
	st.global.f32 	[%rd17+1472], %f366;
	st.global.f32 	[%rd17+1476], %f367;
	st.global.f32 	[%rd17+1480], %f368;
	st.global.f32 	[%rd17+1484], %f369;
	st.global.f32 	[%rd17+1488], %f370;
	st.global.f32 	[%rd17+1492], %f371;
	st.global.f32 	[%rd17+1496], %f372;
	st.global.f32 	[%rd17+1500], %f373;
	st.global.f32 	[%rd17+1504], %f374;
	st.global.f32 	[%rd17+1508], %f375;
	st.global.f32 	[%rd17+1512], %f376;
	st.global.f32 	[%rd17+1516], %f377;
	st.global.f32 	[%rd17+1520], %f378;
	st.global.f32 	[%rd17+1524], %f379;
	st.global.f32 	[%rd17+1528], %f380;
	st.global.f32 	[%rd17+1532], %f381;
	st.global.f32 	[%rd17+1536], %f382;
	st.global.f32 	[%rd17+1540], %f383;
	st.global.f32 	[%rd17+1544], %f384;
	st.global.f32 	[%rd17+1548], %f385;
	st.global.f32 	[%rd17+1552], %f386;
	st.global.f32 	[%rd17+1556], %f387;
	st.global.f32 	[%rd17+1560], %f388;
	st.global.f32 	[%rd17+1564], %f389;
	st.global.f32 	[%rd17+1568], %f390;
	st.global.f32 	[%rd17+1572], %f391;
	st.global.f32 	[%rd17+1576], %f392;
	st.global.f32 	[%rd17+1580], %f393;
	st.global.f32 	[%rd17+1584], %f394;
	st.global.f32 	[%rd17+1588], %f395;
	st.global.f32 	[%rd17+1592], %f396;
	st.global.f32 	[%rd17+1596], %f397;
	st.global.f32 	[%rd17+1600], %f398;
	st.global.f32 	[%rd17+1604], %f399;
	st.global.f32 	[%rd17+1608], %f400;
	st.global.f32 	[%rd17+1612], %f401;
	st.global.f32 	[%rd17+1616], %f402;
	st.global.f32 	[%rd17+1620], %f403;
	st.global.f32 	[%rd17+1624], %f404;
	st.global.f32 	[%rd17+1628], %f405;
	st.global.f32 	[%rd17+1632], %f406;
	st.global.f32 	[%rd17+1636], %f407;
	st.global.f32 	[%rd17+1640], %f408;
	st.global.f32 	[%rd17+1644], %f409;
	st.global.f32 	[%rd17+1648], %f410;
	st.global.f32 	[%rd17+1652], %f411;
	st.global.f32 	[%rd17+1656], %f412;
	st.global.f32 	[%rd17+1660], %f413;
	st.global.f32 	[%rd17+1664], %f414;
	st.global.f32 	[%rd17+1668], %f415;
	st.global.f32 	[%rd17+1672], %f416;
	st.global.f32 	[%rd17+1676], %f417;
	st.global.f32 	[%rd17+1680], %f418;
	st.global.f32 	[%rd17+1684], %f419;
	st.global.f32 	[%rd17+1688], %f420;
	st.global.f32 	[%rd17+1692], %f421;
	st.global.f32 	[%rd17+1696], %f422;
	st.global.f32 	[%rd17+1700], %f423;
	st.global.f32 	[%rd17+1704], %f424;
	st.global.f32 	[%rd17+1708], %f425;
	st.global.f32 	[%rd17+1712], %f426;
	st.global.f32 	[%rd17+1716], %f427;
	st.global.f32 	[%rd17+1720], %f428;
	st.global.f32 	[%rd17+1724], %f429;
	st.global.f32 	[%rd17+1728], %f430;
	st.global.f32 	[%rd17+1732], %f431;
	st.global.f32 	[%rd17+1736], %f432;
	st.global.f32 	[%rd17+1740], %f433;
	st.global.f32 	[%rd17+1744], %f434;
	st.global.f32 	[%rd17+1748], %f435;
	st.global.f32 	[%rd17+1752], %f436;
	st.global.f32 	[%rd17+1756], %f437;
	st.global.f32 	[%rd17+1760], %f438;
	st.global.f32 	[%rd17+1764], %f439;
	st.global.f32 	[%rd17+1768], %f440;
	st.global.f32 	[%rd17+1772], %f441;
	st.global.f32 	[%rd17+1776], %f442;
	st.global.f32 	[%rd17+1780], %f443;
	st.global.f32 	[%rd17+1784], %f444;
	st.global.f32 	[%rd17+1788], %f445;
	st.global.f32 	[%rd17+1792], %f446;
	st.global.f32 	[%rd17+1796], %f447;
	st.global.f32 	[%rd17+1800], %f448;
	st.global.f32 	[%rd17+1804], %f449;
	st.global.f32 	[%rd17+1808], %f450;
	st.global.f32 	[%rd17+1812], %f451;
	st.global.f32 	[%rd17+1816], %f452;
	st.global.f32 	[%rd17+1820], %f453;
	st.global.f32 	[%rd17+1824], %f454;
	st.global.f32 	[%rd17+1828], %f455;
	st.global.f32 	[%rd17+1832], %f456;
	st.global.f32 	[%rd17+1836], %f457;
	st.global.f32 	[%rd17+1840], %f458;
	st.global.f32 	[%rd17+1844], %f459;
	st.global.f32 	[%rd17+1848], %f460;
	st.global.f32 	[%rd17+1852], %f461;
	st.global.f32 	[%rd17+1856], %f462;
	st.global.f32 	[%rd17+1860], %f463;
	st.global.f32 	[%rd17+1864], %f464;
	st.global.f32 	[%rd17+1868], %f465;
	st.global.f32 	[%rd17+1872], %f466;
	st.global.f32 	[%rd17+1876], %f467;
	st.global.f32 	[%rd17+1880], %f468;
	st.global.f32 	[%rd17+1884], %f469;
	st.global.f32 	[%rd17+1888], %f470;
	st.global.f32 	[%rd17+1892], %f471;
	st.global.f32 	[%rd17+1896], %f472;
	st.global.f32 	[%rd17+1900], %f473;
	st.global.f32 	[%rd17+1904], %f474;
	st.global.f32 	[%rd17+1908], %f475;
	st.global.f32 	[%rd17+1912], %f476;
	st.global.f32 	[%rd17+1916], %f477;
	st.global.f32 	[%rd17+1920], %f478;
	st.global.f32 	[%rd17+1924], %f479;
	st.global.f32 	[%rd17+1928], %f480;
	st.global.f32 	[%rd17+1932], %f481;
	st.global.f32 	[%rd17+1936], %f482;
	st.global.f32 	[%rd17+1940], %f483;
	st.global.f32 	[%rd17+1944], %f484;
	st.global.f32 	[%rd17+1948], %f485;
	st.global.f32 	[%rd17+1952], %f486;
	st.global.f32 	[%rd17+1956], %f487;
	st.global.f32 	[%rd17+1960], %f488;
	st.global.f32 	[%rd17+1964], %f489;
	st.global.f32 	[%rd17+1968], %f490;
	st.global.f32 	[%rd17+1972], %f491;
	st.global.f32 	[%rd17+1976], %f492;
	st.global.f32 	[%rd17+1980], %f493;
	st.global.f32 	[%rd17+1984], %f494;
	st.global.f32 	[%rd17+1988], %f495;
	st.global.f32 	[%rd17+1992], %f496;
	st.global.f32 	[%rd17+1996], %f497;
	st.global.f32 	[%rd17+2000], %f498;
	st.global.f32 	[%rd17+2004], %f499;
	st.global.f32 	[%rd17+2008], %f500;
	st.global.f32 	[%rd17+2012], %f501;
	st.global.f32 	[%rd17+2016], %f502;
	st.global.f32 	[%rd17+2020], %f503;
	st.global.f32 	[%rd17+2024], %f504;
	st.global.f32 	[%rd17+2028], %f505;
	st.global.f32 	[%rd17+2032], %f506;
	st.global.f32 	[%rd17+2036], %f507;
	st.global.f32 	[%rd17+2040], %f508;
	st.global.f32 	[%rd17+2044], %f509;
	st.global.f32 	[%rd17+2048], %f510;
	st.global.f32 	[%rd17+2052], %f511;
	st.global.f32 	[%rd17+2056], %f512;
	st.global.f32 	[%rd17+2060], %f513;
	st.global.f32 	[%rd17+2064], %f514;
	st.global.f32 	[%rd17+2068], %f515;
	st.global.f32 	[%rd17+2072], %f516;
	st.global.f32 	[%rd17+2076], %f517;
	st.global.f32 	[%rd17+2080], %f518;
	st.global.f32 	[%rd17+2084], %f519;
	st.global.f32 	[%rd17+2088], %f520;
	st.global.f32 	[%rd17+2092], %f521;
	st.global.f32 	[%rd17+2096], %f522;
	st.global.f32 	[%rd17+2100], %f523;
	st.global.f32 	[%rd17+2104], %f524;
	st.global.f32 	[%rd17+2108], %f525;
	st.global.f32 	[%rd17+2112], %f526;
	st.global.f32 	[%rd17+2116], %f527;
	st.global.f32 	[%rd17+2120], %f528;
	st.global.f32 	[%rd17+2124], %f529;
	st.global.f32 	[%rd17+2128], %f530;
	st.global.f32 	[%rd17+2132], %f531;
	st.global.f32 	[%rd17+2136], %f532;
	st.global.f32 	[%rd17+2140], %f533;
	st.global.f32 	[%rd17+2144], %f534;
	st.global.f32 	[%rd17+2148], %f535;
	st.global.f32 	[%rd17+2152], %f536;
	st.global.f32 	[%rd17+2156], %f537;
	st.global.f32 	[%rd17+2160], %f538;
	st.global.f32 	[%rd17+2164], %f539;
	st.global.f32 	[%rd17+2168], %f540;
	st.global.f32 	[%rd17+2172], %f541;
	st.global.f32 	[%rd17+2176], %f542;
	st.global.f32 	[%rd17+2180], %f543;
	st.global.f32 	[%rd17+2184], %f544;
	st.global.f32 	[%rd17+2188], %f545;
	st.global.f32 	[%rd17+2192], %f546;
	st.global.f32 	[%rd17+2196], %f547;
	st.global.f32 	[%rd17+2200], %f548;
	st.global.f32 	[%rd17+2204], %f549;
	st.global.f32 	[%rd17+2208], %f550;
	st.global.f32 	[%rd17+2212], %f551;
	st.global.f32 	[%rd17+2216], %f552;
	st.global.f32 	[%rd17+2220], %f553;
	st.global.f32 	[%rd17+2224], %f554;
	st.global.f32 	[%rd17+2228], %f555;
	st.global.f32 	[%rd17+2232], %f556;
	st.global.f32 	[%rd17+2236], %f557;
	st.global.f32 	[%rd17+2240], %f558;
	st.global.f32 	[%rd17+2244], %f559;
	st.global.f32 	[%rd17+2248], %f560;
	st.global.f32 	[%rd17+2252], %f561;
	st.global.f32 	[%rd17+2256], %f562;
	st.global.f32 	[%rd17+2260], %f563;
	st.global.f32 	[%rd17+2264], %f564;
	st.global.f32 	[%rd17+2268], %f565;
	st.global.f32 	[%rd17+2272], %f566;
	st.global.f32 	[%rd17+2276], %f567;
	st.global.f32 	[%rd17+2280], %f568;
	st.global.f32 	[%rd17+2284], %f569;
	st.global.f32 	[%rd17+2288], %f570;
	st.global.f32 	[%rd17+2292], %f571;
	st.global.f32 	[%rd17+2296], %f572;
	st.global.f32 	[%rd17+2300], %f573;
	st.global.f32 	[%rd17+2304], %f574;
	st.global.f32 	[%rd17+2308], %f575;
	st.global.f32 	[%rd17+2312], %f576;
	st.global.f32 	[%rd17+2316], %f577;
	st.global.f32 	[%rd17+2320], %f578;
	st.global.f32 	[%rd17+2324], %f579;
	st.global.f32 	[%rd17+2328], %f580;
	st.global.f32 	[%rd17+2332], %f581;
	st.global.f32 	[%rd17+2336], %f582;
	st.global.f32 	[%rd17+2340], %f583;
	st.global.f32 	[%rd17+2344], %f584;
	st.global.f32 	[%rd17+2348], %f585;
	st.global.f32 	[%rd17+2352], %f586;
	st.global.f32 	[%rd17+2356], %f587;
	st.global.f32 	[%rd17+2360], %f588;
	st.global.f32 	[%rd17+2364], %f589;
	st.global.f32 	[%rd17+2368], %f590;
	st.global.f32 	[%rd17+2372], %f591;
	st.global.f32 	[%rd17+2376], %f592;
	st.global.f32 	[%rd17+2380], %f593;
	st.global.f32 	[%rd17+2384], %f594;
	st.global.f32 	[%rd17+2388], %f595;
	st.global.f32 	[%rd17+2392], %f596;
	st.global.f32 	[%rd17+2396], %f597;
	st.global.f32 	[%rd17+2400], %f598;
	st.global.f32 	[%rd17+2404], %f599;
	st.global.f32 	[%rd17+2408], %f600;
	st.global.f32 	[%rd17+2412], %f601;
	st.global.f32 	[%rd17+2416], %f602;
	st.global.f32 	[%rd17+2420], %f603;
	st.global.f32 	[%rd17+2424], %f604;
	st.global.f32 	[%rd17+2428], %f605;
	st.global.f32 	[%rd17+2432], %f606;
	st.global.f32 	[%rd17+2436], %f607;
	st.global.f32 	[%rd17+2440], %f608;
	st.global.f32 	[%rd17+2444], %f609;
	st.global.f32 	[%rd17+2448], %f610;
	st.global.f32 	[%rd17+2452], %f611;
	st.global.f32 	[%rd17+2456], %f612;
	st.global.f32 	[%rd17+2460], %f613;
	st.global.f32 	[%rd17+2464], %f614;
	st.global.f32 	[%rd17+2468], %f615;
	st.global.f32 	[%rd17+2472], %f616;
	st.global.f32 	[%rd17+2476], %f617;
	st.global.f32 	[%rd17+2480], %f618;
	st.global.f32 	[%rd17+2484], %f619;
	st.global.f32 	[%rd17+2488], %f620;
	st.global.f32 	[%rd17+2492], %f621;
	st.global.f32 	[%rd17+2496], %f622;
	st.global.f32 	[%rd17+2500], %f623;
	st.global.f32 	[%rd17+2504], %f624;
	st.global.f32 	[%rd17+2508], %f625;
	st.global.f32 	[%rd17+2512], %f626;
	st.global.f32 	[%rd17+2516], %f627;
	st.global.f32 	[%rd17+2520], %f628;
	st.global.f32 	[%rd17+2524], %f629;
	st.global.f32 	[%rd17+2528], %f630;
	st.global.f32 	[%rd17+2532], %f631;
	st.global.f32 	[%rd17+2536], %f632;
	st.global.f32 	[%rd17+2540], %f633;
	st.global.f32 	[%rd17+2544], %f634;
	st.global.f32 	[%rd17+2548], %f635;
	st.global.f32 	[%rd17+2552], %f636;
	st.global.f32 	[%rd17+2556], %f637;
	st.global.f32 	[%rd17+2560], %f638;
	st.global.f32 	[%rd17+2564], %f639;
	st.global.f32 	[%rd17+2568], %f640;
	st.global.f32 	[%rd17+2572], %f641;
	st.global.f32 	[%rd17+2576], %f642;
	st.global.f32 	[%rd17+2580], %f643;
	st.global.f32 	[%rd17+2584], %f644;
	st.global.f32 	[%rd17+2588], %f645;
	st.global.f32 	[%rd17+2592], %f646;
	st.global.f32 	[%rd17+2596], %f647;
	st.global.f32 	[%rd17+2600], %f648;
	st.global.f32 	[%rd17+2604], %f649;
	st.global.f32 	[%rd17+2608], %f650;
	st.global.f32 	[%rd17+2612], %f651;
	st.global.f32 	[%rd17+2616], %f652;
	st.global.f32 	[%rd17+2620], %f653;
	st.global.f32 	[%rd17+2624], %f654;
	st.global.f32 	[%rd17+2628], %f655;
	st.global.f32 	[%rd17+2632], %f656;
	st.global.f32 	[%rd17+2636], %f657;
	st.global.f32 	[%rd17+2640], %f658;
	st.global.f32 	[%rd17+2644], %f659;
	st.global.f32 	[%rd17+2648], %f660;
	st.global.f32 	[%rd17+2652], %f661;
	st.global.f32 	[%rd17+2656], %f662;
	st.global.f32 	[%rd17+2660], %f663;
	st.global.f32 	[%rd17+2664], %f664;
	st.global.f32 	[%rd17+2668], %f665;
	st.global.f32 	[%rd17+2672], %f666;
	st.global.f32 	[%rd17+2676], %f667;
	st.global.f32 	[%rd17+2680], %f668;
	st.global.f32 	[%rd17+2684], %f669;
	st.global.f32 	[%rd17+2688], %f670;
	st.global.f32 	[%rd17+2692], %f671;
	st.global.f32 	[%rd17+2696], %f672;
	st.global.f32 	[%rd17+2700], %f673;
	st.global.f32 	[%rd17+2704], %f674;
	st.global.f32 	[%rd17+2708], %f675;
	st.global.f32 	[%rd17+2712], %f676;
	st.global.f32 	[%rd17+2716], %f677;
	st.global.f32 	[%rd17+2720], %f678;
	st.global.f32 	[%rd17+2724], %f679;
	st.global.f32 	[%rd17+2728], %f680;
	st.global.f32 	[%rd17+2732], %f681;
	st.global.f32 	[%rd17+2736], %f682;
	st.global.f32 	[%rd17+2740], %f683;
	st.global.f32 	[%rd17+2744], %f684;
	st.global.f32 	[%rd17+2748], %f685;
	st.global.f32 	[%rd17+2752], %f686;
	st.global.f32 	[%rd17+2756], %f687;
	st.global.f32 	[%rd17+2760], %f688;
	st.global.f32 	[%rd17+2764], %f689;
	st.global.f32 	[%rd17+2768], %f690;
	st.global.f32 	[%rd17+2772], %f691;
	st.global.f32 	[%rd17+2776], %f692;
	st.global.f32 	[%rd17+2780], %f693;
	st.global.f32 	[%rd17+2784], %f694;
	st.global.f32 	[%rd17+2788], %f695;
	st.global.f32 	[%rd17+2792], %f696;
	st.global.f32 	[%rd17+2796], %f697;
	st.global.f32 	[%rd17+2800], %f698;
	st.global.f32 	[%rd17+2804], %f699;
	st.global.f32 	[%rd17+2808], %f700;
	st.global.f32 	[%rd17+2812], %f701;
	st.global.f32 	[%rd17+2816], %f702;
	st.global.f32 	[%rd17+2820], %f703;
	st.global.f32 	[%rd17+2824], %f704;
	st.global.f32 	[%rd17+2828], %f705;
	st.global.f32 	[%rd17+2832], %f706;
	st.global.f32 	[%rd17+2836], %f707;
	st.global.f32 	[%rd17+2840], %f708;
	st.global.f32 	[%rd17+2844], %f709;
	st.global.f32 	[%rd17+2848], %f710;
	st.global.f32 	[%rd17+2852], %f711;
	st.global.f32 	[%rd17+2856], %f712;
	st.global.f32 	[%rd17+2860], %f713;
	st.global.f32 	[%rd17+2864], %f714;
	st.global.f32 	[%rd17+2868], %f715;
	st.global.f32 	[%rd17+2872], %f716;
	st.global.f32 	[%rd17+2876], %f717;
	st.global.f32 	[%rd17+2880], %f718;
	st.global.f32 	[%rd17+2884], %f719;
	st.global.f32 	[%rd17+2888], %f720;
	st.global.f32 	[%rd17+2892], %f721;
	st.global.f32 	[%rd17+2896], %f722;
	st.global.f32 	[%rd17+2900], %f723;
	st.global.f32 	[%rd17+2904], %f724;
	st.global.f32 	[%rd17+2908], %f725;
	st.global.f32 	[%rd17+2912], %f726;
	st.global.f32 	[%rd17+2916], %f727;
	st.global.f32 	[%rd17+2920], %f728;
	st.global.f32 	[%rd17+2924], %f729;
	st.global.f32 	[%rd17+2928], %f730;
	st.global.f32 	[%rd17+2932], %f731;
	st.global.f32 	[%rd17+2936], %f732;
	st.global.f32 	[%rd17+2940], %f733;
	st.global.f32 	[%rd17+2944], %f734;
	st.global.f32 	[%rd17+2948], %f735;
	st.global.f32 	[%rd17+2952], %f736;
	st.global.f32 	[%rd17+2956], %f737;
	st.global.f32 	[%rd17+2960], %f738;
	st.global.f32 	[%rd17+2964], %f739;
	st.global.f32 	[%rd17+2968], %f740;
	st.global.f32 	[%rd17+2972], %f741;
	st.global.f32 	[%rd17+2976], %f742;
	st.global.f32 	[%rd17+2980], %f743;
	st.global.f32 	[%rd17+2984], %f744;
	st.global.f32 	[%rd17+2988], %f745;
	st.global.f32 	[%rd17+2992], %f746;
	st.global.f32 	[%rd17+2996], %f747;
	st.global.f32 	[%rd17+3000], %f748;
	st.global.f32 	[%rd17+3004], %f749;
	st.global.f32 	[%rd17+3008], %f750;
	st.global.f32 	[%rd17+3012], %f751;
	st.global.f32 	[%rd17+3016], %f752;
	st.global.f32 	[%rd17+3020], %f753;
	st.global.f32 	[%rd17+3024], %f754;
	st.global.f32 	[%rd17+3028], %f755;
	st.global.f32 	[%rd17+3032], %f756;
	st.global.f32 	[%rd17+3036], %f757;
	st.global.f32 	[%rd17+3040], %f758;
	st.global.f32 	[%rd17+3044], %f759;
	st.global.f32 	[%rd17+3048], %f760;
	st.global.f32 	[%rd17+3052], %f761;
	st.global.f32 	[%rd17+3056], %f762;
	st.global.f32 	[%rd17+3060], %f763;
	st.global.f32 	[%rd17+3064], %f764;
	st.global.f32 	[%rd17+3068], %f765;
	st.global.f32 	[%rd17+3072], %f766;
	st.global.f32 	[%rd17+3076], %f767;
	st.global.f32 	[%rd17+3080], %f768;
	st.global.f32 	[%rd17+3084], %f769;
	st.global.f32 	[%rd17+3088], %f770;
	st.global.f32 	[%rd17+3092], %f771;
	st.global.f32 	[%rd17+3096], %f772;
	st.global.f32 	[%rd17+3100], %f773;
	st.global.f32 	[%rd17+3104], %f774;
	st.global.f32 	[%rd17+3108], %f775;
	st.global.f32 	[%rd17+3112], %f776;
	st.global.f32 	[%rd17+3116], %f777;
	st.global.f32 	[%rd17+3120], %f778;
	st.global.f32 	[%rd17+3124], %f779;
	st.global.f32 	[%rd17+3128], %f780;
	st.global.f32 	[%rd17+3132], %f781;
	st.global.f32 	[%rd17+3136], %f782;
	st.global.f32 	[%rd17+3140], %f783;
	st.global.f32 	[%rd17+3144], %f784;
	st.global.f32 	[%rd17+3148], %f785;
	st.global.f32 	[%rd17+3152], %f786;
	st.global.f32 	[%rd17+3156], %f787;
	st.global.f32 	[%rd17+3160], %f788;
	st.global.f32 	[%rd17+3164], %f789;
	st.global.f32 	[%rd17+3168], %f790;
	st.global.f32 	[%rd17+3172], %f791;
	st.global.f32 	[%rd17+3176], %f792;
	st.global.f32 	[%rd17+3180], %f793;
	st.global.f32 	[%rd17+3184], %f794;
	st.global.f32 	[%rd17+3188], %f795;
	st.global.f32 	[%rd17+3192], %f796;
	st.global.f32 	[%rd17+3196], %f797;
	st.global.f32 	[%rd17+3200], %f798;
	st.global.f32 	[%rd17+3204], %f799;
	st.global.f32 	[%rd17+3208], %f800;
	st.global.f32 	[%rd17+3212], %f801;
	st.global.f32 	[%rd17+3216], %f802;
	st.global.f32 	[%rd17+3220], %f803;
	st.global.f32 	[%rd17+3224], %f804;
	st.global.f32 	[%rd17+3228], %f805;
	st.global.f32 	[%rd17+3232], %f806;
	st.global.f32 	[%rd17+3236], %f807;
	st.global.f32 	[%rd17+3240], %f808;
	st.global.f32 	[%rd17+3244], %f809;
	st.global.f32 	[%rd17+3248], %f810;
	st.global.f32 	[%rd17+3252], %f811;
	st.global.f32 	[%rd17+3256], %f812;
	st.global.f32 	[%rd17+3260], %f813;
	st.global.f32 	[%rd17+3264], %f814;
	st.global.f32 	[%rd17+3268], %f815;
	st.global.f32 	[%rd17+3272], %f816;
	st.global.f32 	[%rd17+3276], %f817;
	st.global.f32 	[%rd17+3280], %f818;
	st.global.f32 	[%rd17+3284], %f819;
	st.global.f32 	[%rd17+3288], %f820;
	st.global.f32 	[%rd17+3292], %f821;
	st.global.f32 	[%rd17+3296], %f822;
	st.global.f32 	[%rd17+3300], %f823;
	st.global.f32 	[%rd17+3304], %f824;
	st.global.f32 	[%rd17+3308], %f825;
	st.global.f32 	[%rd17+3312], %f826;
	st.global.f32 	[%rd17+3316], %f827;
	st.global.f32 	[%rd17+3320], %f828;
	st.global.f32 	[%rd17+3324], %f829;
	st.global.f32 	[%rd17+3328], %f830;
	st.global.f32 	[%rd17+3332], %f831;
	st.global.f32 	[%rd17+3336], %f832;
	st.global.f32 	[%rd17+3340], %f833;
	st.global.f32 	[%rd17+3344], %f834;
	st.global.f32 	[%rd17+3348], %f835;
	st.global.f32 	[%rd17+3352], %f836;
	st.global.f32 	[%rd17+3356], %f837;
	st.global.f32 	[%rd17+3360], %f838;
	st.global.f32 	[%rd17+3364], %f839;
	st.global.f32 	[%rd17+3368], %f840;
	st.global.f32 	[%rd17+3372], %f841;
	st.global.f32 	[%rd17+3376], %f842;
	st.global.f32 	[%rd17+3380], %f843;
	st.global.f32 	[%rd17+3384], %f844;
	st.global.f32 	[%rd17+3388], %f845;
	st.global.f32 	[%rd17+3392], %f846;
	st.global.f32 	[%rd17+3396], %f847;
	st.global.f32 	[%rd17+3400], %f848;
	st.global.f32 	[%rd17+3404], %f849;
	st.global.f32 	[%rd17+3408], %f850;
	st.global.f32 	[%rd17+3412], %f851;
	st.global.f32 	[%rd17+3416], %f852;
	st.global.f32 	[%rd17+3420], %f853;
	st.global.f32 	[%rd17+3424], %f854;
	st.global.f32 	[%rd17+3428], %f855;
	st.global.f32 	[%rd17+3432], %f856;
	st.global.f32 	[%rd17+3436], %f857;
	st.global.f32 	[%rd17+3440], %f858;
	st.global.f32 	[%rd17+3444], %f859;
	st.global.f32 	[%rd17+3448], %f860;
	st.global.f32 	[%rd17+3452], %f861;
	st.global.f32 	[%rd17+3456], %f862;
	st.global.f32 	[%rd17+3460], %f863;
	st.global.f32 	[%rd17+3464], %f864;
	st.global.f32 	[%rd17+3468], %f865;
	st.global.f32 	[%rd17+3472], %f866;
	st.global.f32 	[%rd17+3476], %f867;
	st.global.f32 	[%rd17+3480], %f868;
	st.global.f32 	[%rd17+3484], %f869;
	st.global.f32 	[%rd17+3488], %f870;
	st.global.f32 	[%rd17+3492], %f871;
	st.global.f32 	[%rd17+3496], %f872;
	st.global.f32 	[%rd17+3500], %f873;
	st.global.f32 	[%rd17+3504], %f874;
	st.global.f32 	[%rd17+3508], %f875;
	st.global.f32 	[%rd17+3512], %f876;
	st.global.f32 	[%rd17+3516], %f877;
	st.global.f32 	[%rd17+3520], %f878;
	st.global.f32 	[%rd17+3524], %f879;
	st.global.f32 	[%rd17+3528], %f880;
	st.global.f32 	[%rd17+3532], %f881;
	st.global.f32 	[%rd17+3536], %f882;
	st.global.f32 	[%rd17+3540], %f883;
	st.global.f32 	[%rd17+3544], %f884;
	st.global.f32 	[%rd17+3548], %f885;
	st.global.f32 	[%rd17+3552], %f886;
	st.global.f32 	[%rd17+3556], %f887;
	st.global.f32 	[%rd17+3560], %f888;
	st.global.f32 	[%rd17+3564], %f889;
	st.global.f32 	[%rd17+3568], %f890;
	st.global.f32 	[%rd17+3572], %f891;
	st.global.f32 	[%rd17+3576], %f892;
	st.global.f32 	[%rd17+3580], %f893;
	st.global.f32 	[%rd17+3584], %f894;
	st.global.f32 	[%rd17+3588], %f895;
	st.global.f32 	[%rd17+3592], %f896;
	st.global.f32 	[%rd17+3596], %f897;
	st.global.f32 	[%rd17+3600], %f898;
	st.global.f32 	[%rd17+3604], %f899;
	st.global.f32 	[%rd17+3608], %f900;
	st.global.f32 	[%rd17+3612], %f901;
	st.global.f32 	[%rd17+3616], %f902;
	st.global.f32 	[%rd17+3620], %f903;
	st.global.f32 	[%rd17+3624], %f904;
	st.global.f32 	[%rd17+3628], %f905;
	st.global.f32 	[%rd17+3632], %f906;
	st.global.f32 	[%rd17+3636], %f907;
	st.global.f32 	[%rd17+3640], %f908;
	st.global.f32 	[%rd17+3644], %f909;
	st.global.f32 	[%rd17+3648], %f910;
	st.global.f32 	[%rd17+3652], %f911;
	st.global.f32 	[%rd17+3656], %f912;
	st.global.f32 	[%rd17+3660], %f913;
	st.global.f32 	[%rd17+3664], %f914;
	st.global.f32 	[%rd17+3668], %f915;
	st.global.f32 	[%rd17+3672], %f916;
	st.global.f32 	[%rd17+3676], %f917;
	st.global.f32 	[%rd17+3680], %f918;
	st.global.f32 	[%rd17+3684], %f919;
	st.global.f32 	[%rd17+3688], %f920;
	st.global.f32 	[%rd17+3692], %f921;
	st.global.f32 	[%rd17+3696], %f922;
	st.global.f32 	[%rd17+3700], %f923;
	st.global.f32 	[%rd17+3704], %f924;
	st.global.f32 	[%rd17+3708], %f925;
	st.global.f32 	[%rd17+3712], %f926;
	st.global.f32 	[%rd17+3716], %f927;
	st.global.f32 	[%rd17+3720], %f928;
	st.global.f32 	[%rd17+3724], %f929;
	st.global.f32 	[%rd17+3728], %f930;
	st.global.f32 	[%rd17+3732], %f931;
	st.global.f32 	[%rd17+3736], %f932;
	st.global.f32 	[%rd17+3740], %f933;
	st.global.f32 	[%rd17+3744], %f934;
	st.global.f32 	[%rd17+3748], %f935;
	st.global.f32 	[%rd17+3752], %f936;
	st.global.f32 	[%rd17+3756], %f937;
	st.global.f32 	[%rd17+3760], %f938;
	st.global.f32 	[%rd17+3764], %f939;
	st.global.f32 	[%rd17+3768], %f940;
	st.global.f32 	[%rd17+3772], %f941;
	st.global.f32 	[%rd17+3776], %f942;
	st.global.f32 	[%rd17+3780], %f943;
	st.global.f32 	[%rd17+3784], %f944;
	st.global.f32 	[%rd17+3788], %f945;
	st.global.f32 	[%rd17+3792], %f946;
	st.global.f32 	[%rd17+3796], %f947;
	st.global.f32 	[%rd17+3800], %f948;
	st.global.f32 	[%rd17+3804], %f949;
	st.global.f32 	[%rd17+3808], %f950;
	st.global.f32 	[%rd17+3812], %f951;
	st.global.f32 	[%rd17+3816], %f952;
	st.global.f32 	[%rd17+3820], %f953;
	st.global.f32 	[%rd17+3824], %f954;
	st.global.f32 	[%rd17+3828], %f955;
	st.global.f32 	[%rd17+3832], %f956;
	st.global.f32 	[%rd17+3836], %f957;
	st.global.f32 	[%rd17+3840], %f958;
	st.global.f32 	[%rd17+3844], %f959;
	st.global.f32 	[%rd17+3848], %f960;
	st.global.f32 	[%rd17+3852], %f961;
	st.global.f32 	[%rd17+3856], %f962;
	st.global.f32 	[%rd17+3860], %f963;
	st.global.f32 	[%rd17+3864], %f964;
	st.global.f32 	[%rd17+3868], %f965;
	st.global.f32 	[%rd17+3872], %f966;
	st.global.f32 	[%rd17+3876], %f967;
	st.global.f32 	[%rd17+3880], %f968;
	st.global.f32 	[%rd17+3884], %f969;
	st.global.f32 	[%rd17+3888], %f970;
	st.global.f32 	[%rd17+3892], %f971;
	st.global.f32 	[%rd17+3896], %f972;
	st.global.f32 	[%rd17+3900], %f973;
	st.global.f32 	[%rd17+3904], %f974;
	st.global.f32 	[%rd17+3908], %f975;
	st.global.f32 	[%rd17+3912], %f976;
	st.global.f32 	[%rd17+3916], %f977;
	st.global.f32 	[%rd17+3920], %f978;
	st.global.f32 	[%rd17+3924], %f979;
	st.global.f32 	[%rd17+3928], %f980;
	st.global.f32 	[%rd17+3932], %f981;
	st.global.f32 	[%rd17+3936], %f982;
	st.global.f32 	[%rd17+3940], %f983;
	st.global.f32 	[%rd17+3944], %f984;
	st.global.f32 	[%rd17+3948], %f985;
	st.global.f32 	[%rd17+3952], %f986;
	st.global.f32 	[%rd17+3956], %f987;
	st.global.f32 	[%rd17+3960], %f988;
	st.global.f32 	[%rd17+3964], %f989;
	st.global.f32 	[%rd17+3968], %f990;
	st.global.f32 	[%rd17+3972], %f991;
	st.global.f32 	[%rd17+3976], %f992;
	st.global.f32 	[%rd17+3980], %f993;
	st.global.f32 	[%rd17+3984], %f994;
	st.global.f32 	[%rd17+3988], %f995;
	st.global.f32 	[%rd17+3992], %f996;
	st.global.f32 	[%rd17+3996], %f997;
	st.global.f32 	[%rd17+4000], %f998;
	st.global.f32 	[%rd17+4004], %f999;
	st.global.f32 	[%rd17+4008], %f1000;
	st.global.f32 	[%rd17+4012], %f1001;
	st.global.f32 	[%rd17+4016], %f1002;
	st.global.f32 	[%rd17+4020], %f1003;
	st.global.f32 	[%rd17+4024], %f1004;
	st.global.f32 	[%rd17+4028], %f1005;
	st.global.f32 	[%rd17+4032], %f1006;
	st.global.f32 	[%rd17+4036], %f1007;
	st.global.f32 	[%rd17+4040], %f1008;
	st.global.f32 	[%rd17+4044], %f1009;
	st.global.f32 	[%rd17+4048], %f1010;
	st.global.f32 	[%rd17+4052], %f1011;
	st.global.f32 	[%rd17+4056], %f1012;
	st.global.f32 	[%rd17+4060], %f1013;
	st.global.f32 	[%rd17+4064], %f1014;
	st.global.f32 	[%rd17+4068], %f1015;
	st.global.f32 	[%rd17+4072], %f1016;
	st.global.f32 	[%rd17+4076], %f1017;
	st.global.f32 	[%rd17+4080], %f1018;
	st.global.f32 	[%rd17+4084], %f1019;
	st.global.f32 	[%rd17+4088], %f1020;
	st.global.f32 	[%rd17+4092], %f1021;
	st.global.f32 	[%rd17+4096], %f1022;
	st.global.f32 	[%rd17+4100], %f1023;
	st.global.f32 	[%rd17+4104], %f1024;
	st.global.f32 	[%rd17+4108], %f1025;
	st.global.f32 	[%rd17+4112], %f1026;
	st.global.f32 	[%rd17+4116], %f1027;
$L__BB5_5:
	ret;

}
	// .globl	_Z19select_top_k_kernelP13ComponentPoolPii
.visible .entry _Z19select_top_k_kernelP13ComponentPoolPii(
	.param .u64 .ptr .align 1 _Z19select_top_k_kernelP13ComponentPoolPii_param_0,
	.param .u64 .ptr .align 1 _Z19select_top_k_kernelP13ComponentPoolPii_param_1,
	.param .u32 _Z19select_top_k_kernelP13ComponentPoolPii_param_2
)
{
	.reg .pred 	%p<4>;
	.reg .b16 	%rs<2>;
	.reg .b32 	%r<8>;
	.reg .b64 	%rd<13>;

	ld.param.u64 	%rd3, [_Z19select_top_k_kernelP13ComponentPoolPii_param_0];
	ld.param.u64 	%rd4, [_Z19select_top_k_kernelP13ComponentPoolPii_param_1];
	ld.param.u32 	%r2, [_Z19select_top_k_kernelP13ComponentPoolPii_param_2];
	cvta.to.global.u64 	%rd1, %rd4;
	cvta.to.global.u64 	%rd2, %rd3;
	mov.u32 	%r3, %ctaid.x;
	mov.u32 	%r4, %ntid.x;
	mov.u32 	%r5, %tid.x;
	mad.lo.s32 	%r1, %r3, %r4, %r5;
	setp.ge.s32 	%p1, %r1, %r2;
	@%p1 bra 	$L__BB6_5;
	ld.global.u32 	%r6, [%rd2+20];
	setp.ge.s32 	%p2, %r1, %r6;
	@%p2 bra 	$L__BB6_5;
	ld.global.u64 	%rd5, [%rd2];
	cvta.to.global.u64 	%rd6, %rd5;
	mul.wide.s32 	%rd7, %r1, 4120;
	add.s64 	%rd8, %rd6, %rd7;
	ld.global.u8 	%rs1, [%rd8+20];
	setp.eq.s16 	%p3, %rs1, 0;
	@%p3 bra 	$L__BB6_4;
	mul.wide.s32 	%rd9, %r1, 4;
	add.s64 	%rd10, %rd1, %rd9;
	st.global.u32 	[%rd10], %r1;
	bra.uni 	$L__BB6_5;
$L__BB6_4:
	mul.wide.s32 	%rd11, %r1, 4;
	add.s64 	%rd12, %rd1, %rd11;
	mov.b32 	%r7, -1;
	st.global.u32 	[%rd12], %r7;
$L__BB6_5:
	ret;

}
	// .globl	_Z26diversity_selection_kernelP13ComponentPoolPii
.visible .entry _Z26diversity_selection_kernelP13ComponentPoolPii(
	.param .u64 .ptr .align 1 _Z26diversity_selection_kernelP13ComponentPoolPii_param_0,
	.param .u64 .ptr .align 1 _Z26diversity_selection_kernelP13ComponentPoolPii_param_1,
	.param .u32 _Z26diversity_selection_kernelP13ComponentPoolPii_param_2
)
{
	.reg .pred 	%p<54>;
	.reg .b16 	%rs<3>;
	.reg .b32 	%r<153>;
	.reg .b32 	%f<155>;
	.reg .b64 	%rd<21>;
	// demoted variable
	.shared .align 4 .b8 _ZZ26diversity_selection_kernelP13ComponentPoolPiiE9distances[1024];
	ld.param.u64 	%rd8, [_Z26diversity_selection_kernelP13ComponentPoolPii_param_0];
	ld.param.u64 	%rd7, [_Z26diversity_selection_kernelP13ComponentPoolPii_param_1];
	ld.param.u32 	%r47, [_Z26diversity_selection_kernelP13ComponentPoolPii_param_2];
	cvta.to.global.u64 	%rd1, %rd8;
	mov.u32 	%r1, %tid.x;
	mov.u32 	%r48, %ctaid.x;
	mov.u32 	%r2, %ntid.x;
	mul.lo.s32 	%r3, %r48, %r2;
	add.s32 	%r4, %r3, %r1;
	ld.global.u32 	%r5, [%rd1+20];
	setp.ge.s32 	%p1, %r4, %r5;
	@%p1 bra 	$L__BB7_13;
	ld.global.u64 	%rd9, [%rd1];
	cvta.to.global.u64 	%rd2, %rd9;
	mul.wide.s32 	%rd10, %r4, 4120;
	add.s64 	%rd11, %rd2, %rd10;
	add.s64 	%rd3, %rd11, 20;
	ld.global.u8 	%rs1, [%rd11+20];
	setp.eq.s16 	%p2, %rs1, 0;
	@%p2 bra 	$L__BB7_13;
	setp.lt.s32 	%p3, %r5, 1;
	mov.b32 	%r135, 0;
	mov.f32 	%f146, 0f00000000;
	@%p3 bra 	$L__BB7_10;
	add.s64 	%rd4, %rd3, 4;
	mov.f32 	%f146, 0f00000000;
	mov.b32 	%r134, 0;
	mov.u32 	%r135, %r134;
$L__BB7_4:
	setp.eq.s32 	%p4, %r134, %r4;
	@%p4 bra 	$L__BB7_9;
	mul.wide.u32 	%rd12, %r134, 4120;
	add.s64 	%rd13, %rd2, %rd12;
	ld.global.u8 	%rs2, [%rd13+20];
	setp.eq.s16 	%p5, %rs2, 0;
	@%p5 bra 	$L__BB7_9;
	add.s64 	%rd5, %rd13, 24;
	mov.f32 	%f147, 0f00000000;
	mov.b32 	%r136, 0;
$L__BB7_7:
	mul.wide.u32 	%rd16, %r136, 4;
	add.s64 	%rd17, %rd4, %rd16;
	ld.global.f32 	%f21, [%rd17];
	add.s64 	%rd18, %rd5, %rd16;
	ld.global.f32 	%f22, [%rd18];
	sub.f32 	%f23, %f21, %f22;
	fma.rn.f32 	%f24, %f23, %f23, %f147;
	ld.global.f32 	%f25, [%rd17+4];
	ld.global.f32 	%f26, [%rd18+4];
	sub.f32 	%f27, %f25, %f26;
	fma.rn.f32 	%f28, %f27, %f27, %f24;
	ld.global.f32 	%f29, [%rd17+8];
	ld.global.f32 	%f30, [%rd18+8];
	sub.f32 	%f31, %f29, %f30;
	fma.rn.f32 	%f32, %f31, %f31, %f28;
	ld.global.f32 	%f33, [%rd17+12];
	ld.global.f32 	%f34, [%rd18+12];
	sub.f32 	%f35, %f33, %f34;
	fma.rn.f32 	%f36, %f35, %f35, %f32;
	ld.global.f32 	%f37, [%rd17+16];
	ld.global.f32 	%f38, [%rd18+16];
	sub.f32 	%f39, %f37, %f38;
	fma.rn.f32 	%f40, %f39, %f39, %f36;
	ld.global.f32 	%f41, [%rd17+20];
	ld.global.f32 	%f42, [%rd18+20];
	sub.f32 	%f43, %f41, %f42;
	fma.rn.f32 	%f44, %f43, %f43, %f40;
	ld.global.f32 	%f45, [%rd17+24];
	ld.global.f32 	%f46, [%rd18+24];
	sub.f32 	%f47, %f45, %f46;
	fma.rn.f32 	%f48, %f47, %f47, %f44;
	ld.global.f32 	%f49, [%rd17+28];
	ld.global.f32 	%f50, [%rd18+28];
	sub.f32 	%f51, %f49, %f50;
	fma.rn.f32 	%f52, %f51, %f51, %f48;
	ld.global.f32 	%f53, [%rd17+32];
	ld.global.f32 	%f54, [%rd18+32];
	sub.f32 	%f55, %f53, %f54;
	fma.rn.f32 	%f56, %f55, %f55, %f52;
	ld.global.f32 	%f57, [%rd17+36];
	ld.global.f32 	%f58, [%rd18+36];
	sub.f32 	%f59, %f57, %f58;
	fma.rn.f32 	%f60, %f59, %f59, %f56;
	ld.global.f32 	%f61, [%rd17+40];
	ld.global.f32 	%f62, [%rd18+40];
	sub.f32 	%f63, %f61, %f62;
	fma.rn.f32 	%f64, %f63, %f63, %f60;
	ld.global.f32 	%f65, [%rd17+44];
	ld.global.f32 	%f66, [%rd18+44];
	sub.f32 	%f67, %f65, %f66;
	fma.rn.f32 	%f68, %f67, %f67, %f64;
	ld.global.f32 	%f69, [%rd17+48];
	ld.global.f32 	%f70, [%rd18+48];
	sub.f32 	%f71, %f69, %f70;
	fma.rn.f32 	%f72, %f71, %f71, %f68;
	ld.global.f32 	%f73, [%rd17+52];
	ld.global.f32 	%f74, [%rd18+52];
	sub.f32 	%f75, %f73, %f74;
	fma.rn.f32 	%f76, %f75, %f75, %f72;
	ld.global.f32 	%f77, [%rd17+56];
	ld.global.f32 	%f78, [%rd18+56];
	sub.f32 	%f79, %f77, %f78;
	fma.rn.f32 	%f80, %f79, %f79, %f76;
	ld.global.f32 	%f81, [%rd17+60];
	ld.global.f32 	%f82, [%rd18+60];
	sub.f32 	%f83, %f81, %f82;
	fma.rn.f32 	%f147, %f83, %f83, %f80;
	add.s32 	%r136, %r136, 16;
	setp.ne.s32 	%p6, %r136, 512;
	@%p6 bra 	$L__BB7_7;
	mul.f32 	%f84, %f147, 0f3B000000;
	sqrt.rn.f32 	%f85, %f84;
	add.f32 	%f146, %f146, %f85;
	add.s32 	%r135, %r135, 1;
$L__BB7_9:
	add.s32 	%r134, %r134, 1;
	setp.ne.s32 	%p7, %r134, %r5;
	@%p7 bra 	$L__BB7_4;
$L__BB7_10:
	setp.lt.s32 	%p8, %r135, 1;
	mov.f32 	%f150, 0f00000000;
	@%p8 bra 	$L__BB7_12;
	cvt.rn.f32.u32 	%f87, %r135;
	div.rn.f32 	%f150, %f146, %f87;
$L__BB7_12:
	shl.b32 	%r52, %r1, 2;
	mov.u32 	%r53, _ZZ26diversity_selection_kernelP13ComponentPoolPiiE9distances;
	add.s32 	%r54, %r53, %r52;
	st.shared.f32 	[%r54], %f150;
	bra.uni 	$L__BB7_14;
$L__BB7_13:
	shl.b32 	%r55, %r1, 2;
	mov.u32 	%r56, _ZZ26diversity_selection_kernelP13ComponentPoolPiiE9distances;
	add.s32 	%r57, %r56, %r55;
	mov.b32 	%r58, -1082130432;
	st.shared.u32 	[%r57], %r58;
$L__BB7_14:
	bar.sync 	0;
	setp.ne.s32 	%p9, %r1, 0;
	setp.lt.s32 	%p10, %r47, 1;
	or.pred  	%p11, %p9, %p10;
	@%p11 bra 	$L__BB7_32;
	min.s32 	%r14, %r47, %r2;
	and.b32  	%r15, %r2, 15;
	add.s32 	%r16, %r15, -1;
	and.b32  	%r17, %r2, 7;
	add.s32 	%r18, %r17, -1;
	and.b32  	%r19, %r2, 2032;
	and.b32  	%r20, %r2, 3;
	cvta.to.global.u64 	%rd6, %rd7;
	mov.b32 	%r139, 0;
$L__BB7_16:
	setp.lt.u32 	%p12, %r2, 16;
	mov.f32 	%f152, 0fBF800000;
	mov.b32 	%r152, -1;
	mov.b32 	%r147, 0;
	@%p12 bra 	$L__BB7_19;
	mov.u32 	%r66, _ZZ26diversity_selection_kernelP13ComponentPoolPiiE9distances;
	add.s32 	%r140, %r66, 32;
	mov.f32 	%f152, 0fBF800000;
	mov.b32 	%r152, -1;
	mov.b32 	%r141, 0;
$L__BB7_18:
	.pragma "nounroll";
	ld.shared.f32 	%f90, [%r140+-32];
	setp.gt.f32 	%p13, %f90, %f152;
	selp.f32 	%f91, %f90, %f152, %p13;
	selp.b32 	%r67, %r141, %r152, %p13;
	ld.shared.f32 	%f92, [%r140+-28];
	setp.gt.f32 	%p14, %f92, %f91;
	selp.f32 	%f93, %f92, %f91, %p14;
	add.s32 	%r68, %r141, 1;
	selp.b32 	%r69, %r68, %r67, %p14;
	ld.shared.f32 	%f94, [%r140+-24];
	setp.gt.f32 	%p15, %f94, %f93;
	selp.f32 	%f95, %f94, %f93, %p15;
	add.s32 	%r70, %r141, 2;
	selp.b32 	%r71, %r70, %r69, %p15;
	ld.shared.f32 	%f96, [%r140+-20];
	setp.gt.f32 	%p16, %f96, %f95;
	selp.f32 	%f97, %f96, %f95, %p16;
	add.s32 	%r72, %r141, 3;
	selp.b32 	%r73, %r72, %r71, %p16;
	ld.shared.f32 	%f98, [%r140+-16];
	setp.gt.f32 	%p17, %f98, %f97;
	selp.f32 	%f99, %f98, %f97, %p17;
	add.s32 	%r74, %r141, 4;
	selp.b32 	%r75, %r74, %r73, %p17;
	ld.shared.f32 	%f100, [%r140+-12];
	setp.gt.f32 	%p18, %f100, %f99;
	selp.f32 	%f101, %f100, %f99, %p18;
	add.s32 	%r76, %r141, 5;
	selp.b32 	%r77, %r76, %r75, %p18;
	ld.shared.f32 	%f102, [%r140+-8];
	setp.gt.f32 	%p19, %f102, %f101;
	selp.f32 	%f103, %f102, %f101, %p19;
	add.s32 	%r78, %r141, 6;
	selp.b32 	%r79, %r78, %r77, %p19;
	ld.shared.f32 	%f104, [%r140+-4];
	setp.gt.f32 	%p20, %f104, %f103;
	selp.f32 	%f105, %f104, %f103, %p20;
	add.s32 	%r80, %r141, 7;
	selp.b32 	%r81, %r80, %r79, %p20;
	ld.shared.f32 	%f106, [%r140];
	setp.gt.f32 	%p21, %f106, %f105;
	selp.f32 	%f107, %f106, %f105, %p21;
	add.s32 	%r82, %r141, 8;
	selp.b32 	%r83, %r82, %r81, %p21;
	ld.shared.f32 	%f108, [%r140+4];
	setp.gt.f32 	%p22, %f108, %f107;
	selp.f32 	%f109, %f108, %f107, %p22;
	add.s32 	%r84, %r141, 9;
	selp.b32 	%r85, %r84, %r83, %p22;
	ld.shared.f32 	%f110, [%r140+8];
	setp.gt.f32 	%p23, %f110, %f109;
	selp.f32 	%f111, %f110, %f109, %p23;
	add.s32 	%r86, %r141, 10;
	selp.b32 	%r87, %r86, %r85, %p23;
	ld.shared.f32 	%f112, [%r140+12];
	setp.gt.f32 	%p24, %f112, %f111;
	selp.f32 	%f113, %f112, %f111, %p24;
	add.s32 	%r88, %r141, 11;
	selp.b32 	%r89, %r88, %r87, %p24;
	ld.shared.f32 	%f114, [%r140+16];
	setp.gt.f32 	%p25, %f114, %f113;
	selp.f32 	%f115, %f114, %f113, %p25;
	add.s32 	%r90, %r141, 12;
	selp.b32 	%r91, %r90, %r89, %p25;
	ld.shared.f32 	%f116, [%r140+20];
	setp.gt.f32 	%p26, %f116, %f115;
	selp.f32 	%f117, %f116, %f115, %p26;
	add.s32 	%r92, %r141, 13;
	selp.b32 	%r93, %r92, %r91, %p26;
	ld.shared.f32 	%f118, [%r140+24];
	setp.gt.f32 	%p27, %f118, %f117;
	selp.f32 	%f119, %f118, %f117, %p27;
	add.s32 	%r94, %r141, 14;
	selp.b32 	%r95, %r94, %r93, %p27;
	ld.shared.f32 	%f120, [%r140+28];
	setp.gt.f32 	%p28, %f120, %f119;
	selp.f32 	%f152, %f120, %f119, %p28;
	add.s32 	%r96, %r141, 15;
	selp.b32 	%r152, %r96, %r95, %p28;
	add.s32 	%r140, %r140, 64;
	add.s32 	%r141, %r141, 16;
	setp.ne.s32 	%p29, %r141, %r19;
	mov.u32 	%r147, %r19;
	@%p29 bra 	$L__BB7_18;
$L__BB7_19:
	setp.eq.s32 	%p30, %r15, 0;
	@%p30 bra 	$L__BB7_29;
	setp.lt.u32 	%p31, %r16, 7;
	@%p31 bra 	$L__BB7_22;
	shl.b32 	%r98, %r147, 2;
	mov.u32 	%r99, _ZZ26diversity_selection_kernelP13ComponentPoolPiiE9distances;
	add.s32 	%r100, %r99, %r98;
	ld.shared.f32 	%f121, [%r100];
	setp.gt.f32 	%p32, %f121, %f152;
	selp.f32 	%f122, %f121, %f152, %p32;
	selp.b32 	%r101, %r147, %r152, %p32;
	add.s32 	%r102, %r147, 1;
	ld.shared.f32 	%f123, [%r100+4];
	setp.gt.f32 	%p33, %f123, %f122;
	selp.f32 	%f124, %f123, %f122, %p33;
	selp.b32 	%r103, %r102, %r101, %p33;
	add.s32 	%r104, %r147, 2;
	ld.shared.f32 	%f125, [%r100+8];
	setp.gt.f32 	%p34, %f125, %f124;
	selp.f32 	%f126, %f125, %f124, %p34;
	selp.b32 	%r105, %r104, %r103, %p34;
	add.s32 	%r106, %r147, 3;
	ld.shared.f32 	%f127, [%r100+12];
	setp.gt.f32 	%p35, %f127, %f126;
	selp.f32 	%f128, %f127, %f126, %p35;
	selp.b32 	%r107, %r106, %r105, %p35;
	add.s32 	%r108, %r147, 4;
	ld.shared.f32 	%f129, [%r100+16];
	setp.gt.f32 	%p36, %f129, %f128;
	selp.f32 	%f130, %f129, %f128, %p36;
	selp.b32 	%r109, %r108, %r107, %p36;
	add.s32 	%r110, %r147, 5;
	ld.shared.f32 	%f131, [%r100+20];
	setp.gt.f32 	%p37, %f131, %f130;
	selp.f32 	%f132, %f131, %f130, %p37;
	selp.b32 	%r111, %r110, %r109, %p37;
	add.s32 	%r112, %r147, 6;
	ld.shared.f32 	%f133, [%r100+24];
	setp.gt.f32 	%p38, %f133, %f132;
	selp.f32 	%f134, %f133, %f132, %p38;
	selp.b32 	%r113, %r112, %r111, %p38;
	add.s32 	%r114, %r147, 7;
	ld.shared.f32 	%f135, [%r100+28];
	setp.gt.f32 	%p39, %f135, %f134;
	selp.f32 	%f152, %f135, %f134, %p39;
	selp.b32 	%r152, %r114, %r113, %p39;
	add.s32 	%r147, %r147, 8;
$L__BB7_22:
	setp.eq.s32 	%p40, %r17, 0;
	@%p40 bra 	$L__BB7_29;
	setp.lt.u32 	%p41, %r18, 3;
	@%p41 bra 	$L__BB7_25;
	shl.b32 	%r116, %r147, 2;
	mov.u32 	%r117, _ZZ26diversity_selection_kernelP13ComponentPoolPiiE9distances;
	add.s32 	%r118, %r117, %r116;
	ld.shared.f32 	%f136, [%r118];
	setp.gt.f32 	%p42, %f136, %f152;
	selp.f32 	%f137, %f136, %f152, %p42;
	selp.b32 	%r119, %r147, %r152, %p42;
	add.s32 	%r120, %r147, 1;
	ld.shared.f32 	%f138, [%r118+4];
	setp.gt.f32 	%p43, %f138, %f137;
	selp.f32 	%f139, %f138, %f137, %p43;
	selp.b32 	%r121, %r120, %r119, %p43;
	add.s32 	%r122, %r147, 2;
	ld.shared.f32 	%f140, [%r118+8];
	setp.gt.f32 	%p44, %f140, %f139;
	selp.f32 	%f141, %f140, %f139, %p44;
	selp.b32 	%r123, %r122, %r121, %p44;
	add.s32 	%r124, %r147, 3;
	ld.shared.f32 	%f142, [%r118+12];
	setp.gt.f32 	%p45, %f142, %f141;
	selp.f32 	%f152, %f142, %f141, %p45;
	selp.b32 	%r152, %r124, %r123, %p45;
	add.s32 	%r147, %r147, 4;
$L__BB7_25:
	setp.eq.s32 	%p46, %r20, 0;
	@%p46 bra 	$L__BB7_29;
	setp.eq.s32 	%p47, %r20, 1;
	shl.b32 	%r125, %r147, 2;
	mov.u32 	%r126, _ZZ26diversity_selection_kernelP13ComponentPoolPiiE9distances;
	add.s32 	%r41, %r126, %r125;
	ld.shared.f32 	%f143, [%r41];
	setp.gt.f32 	%p48, %f143, %f152;
	selp.f32 	%f16, %f143, %f152, %p48;
	selp.b32 	%r152, %r147, %r152, %p48;
	@%p47 bra 	$L__BB7_29;
	setp.eq.s32 	%p49, %r20, 2;
	add.s32 	%r127, %r147, 1;
	ld.shared.f32 	%f144, [%r41+4];
	setp.gt.f32 	%p50, %f144, %f16;
	selp.f32 	%f17, %f144, %f16, %p50;
	selp.b32 	%r152, %r127, %r152, %p50;
	@%p49 bra 	$L__BB7_29;
	add.s32 	%r128, %r147, 2;
	ld.shared.f32 	%f145, [%r41+8];
	setp.gt.f32 	%p51, %f145, %f17;
	selp.b32 	%r152, %r128, %r152, %p51;
$L__BB7_29:
	setp.lt.s32 	%p52, %r152, 0;
	@%p52 bra 	$L__BB7_31;
	add.s32 	%r129, %r152, %r3;
	mul.wide.u32 	%rd19, %r139, 4;
	add.s64 	%rd20, %rd6, %rd19;
	st.global.u32 	[%rd20], %r129;
	shl.b32 	%r130, %r152, 2;
	mov.u32 	%r131, _ZZ26diversity_selection_kernelP13ComponentPoolPiiE9distances;
	add.s32 	%r132, %r131, %r130;
	mov.b32 	%r133, -1082130432;
	st.shared.u32 	[%r132], %r133;
$L__BB7_31:
	add.s32 	%r139, %r139, 1;
	setp.ne.s32 	%p53, %r139, %r14;
	@%p53 bra 	$L__BB7_16;
$L__BB7_32:
	ret;

}
	// .globl	_Z16init_pool_kernelP13ComponentPooli
.visible .entry _Z16init_pool_kernelP13ComponentPooli(
	.param .u64 .ptr .align 1 _Z16init_pool_kernelP13ComponentPooli_param_0,
	.param .u32 _Z16init_pool_kernelP13ComponentPooli_param_1
)
{
	.reg .pred 	%p<4>;
	.reg .b16 	%rs<2>;
	.reg .b32 	%r<16>;
	.reg .b64 	%rd<87>;

	ld.param.u64 	%rd5, [_Z16init_pool_kernelP13ComponentPooli_param_0];
	ld.param.u32 	%r4, [_Z16init_pool_kernelP13ComponentPooli_param_1];
	cvta.to.global.u64 	%rd1, %rd5;
	mov.u32 	%r5, %ctaid.x;
	mov.u32 	%r6, %ntid.x;
	mov.u32 	%r7, %tid.x;
	mad.lo.s32 	%r1, %r5, %r6, %r7;
	setp.ge.s32 	%p1, %r1, %r4;
	@%p1 bra 	$L__BB8_3;
	ld.global.u64 	%rd6, [%rd1];
	mul.wide.s32 	%rd7, %r1, 4120;
	add.s64 	%rd8, %rd6, %rd7;
	mov.b32 	%r9, -1;
	st.u32 	[%rd8], %r9;
	ld.global.u64 	%rd9, [%rd1];
	add.s64 	%rd10, %rd9, %rd7;
	mov.b16 	%rs1, 0;
	st.u8 	[%rd10+20], %rs1;
	ld.global.u64 	%rd11, [%rd1];
	add.s64 	%rd12, %rd11, %rd7;
	mov.b32 	%r15, 0;
	st.u32 	[%rd12+4], %r15;
	ld.global.u64 	%rd13, [%rd1];
	add.s64 	%rd14, %rd13, %rd7;
	st.u32 	[%rd14+8], %r15;
	ld.global.u64 	%rd15, [%rd1];
	add.s64 	%rd16, %rd15, %rd7;
	mov.b32 	%r10, 1056964608;
	st.u32 	[%rd16+12], %r10;
	ld.global.u64 	%rd17, [%rd1];
	add.s64 	%rd18, %rd17, %rd7;
	st.u32 	[%rd18+16], %r15;
	add.s64 	%rd86, %rd7, 2132;
$L__BB8_2:
	ld.global.u64 	%rd19, [%rd1];
	add.s64 	%rd20, %rd19, %rd86;
	mov.b32 	%r11, 0;
	st.u32 	[%rd20+-2108], %r11;
	ld.global.u64 	%rd21, [%rd1];
	add.s64 	%rd22, %rd21, %rd86;
	st.u32 	[%rd22+-60], %r11;
	ld.global.u64 	%rd23, [%rd1];
	add.s64 	%rd24, %rd23, %rd86;
	st.u32 	[%rd24+-2104], %r11;
	ld.global.u64 	%rd25, [%rd1];
	add.s64 	%rd26, %rd25, %rd86;
	st.u32 	[%rd26+-56], %r11;
	ld.global.u64 	%rd27, [%rd1];
	add.s64 	%rd28, %rd27, %rd86;
	st.u32 	[%rd28+-2100], %r11;
	ld.global.u64 	%rd29, [%rd1];
	add.s64 	%rd30, %rd29, %rd86;
	st.u32 	[%rd30+-52], %r11;
	ld.global.u64 	%rd31, [%rd1];
	add.s64 	%rd32, %rd31, %rd86;
	st.u32 	[%rd32+-2096], %r11;
	ld.global.u64 	%rd33, [%rd1];
	add.s64 	%rd34, %rd33, %rd86;
	st.u32 	[%rd34+-48], %r11;
	ld.global.u64 	%rd35, [%rd1];
	add.s64 	%rd36, %rd35, %rd86;
	st.u32 	[%rd36+-2092], %r11;
	ld.global.u64 	%rd37, [%rd1];
	add.s64 	%rd38, %rd37, %rd86;
	st.u32 	[%rd38+-44], %r11;
	ld.global.u64 	%rd39, [%rd1];
	add.s64 	%rd40, %rd39, %rd86;
	st.u32 	[%rd40+-2088], %r11;
	ld.global.u64 	%rd41, [%rd1];
	add.s64 	%rd42, %rd41, %rd86;
	st.u32 	[%rd42+-40], %r11;
	ld.global.u64 	%rd43, [%rd1];
	add.s64 	%rd44, %rd43, %rd86;
	st.u32 	[%rd44+-2084], %r11;
	ld.global.u64 	%rd45, [%rd1];
	add.s64 	%rd46, %rd45, %rd86;
	st.u32 	[%rd46+-36], %r11;
	ld.global.u64 	%rd47, [%rd1];
	add.s64 	%rd48, %rd47, %rd86;
	st.u32 	[%rd48+-2080], %r11;
	ld.global.u64 	%rd49, [%rd1];
	add.s64 	%rd50, %rd49, %rd86;
	st.u32 	[%rd50+-32], %r11;
	ld.global.u64 	%rd51, [%rd1];
	add.s64 	%rd52, %rd51, %rd86;
	st.u32 	[%rd52+-2076], %r11;
	ld.global.u64 	%rd53, [%rd1];
	add.s64 	%rd54, %rd53, %rd86;
	st.u32 	[%rd54+-28], %r11;
	ld.global.u64 	%rd55, [%rd1];
	add.s64 	%rd56, %rd55, %rd86;
	st.u32 	[%rd56+-2072], %r11;
	ld.global.u64 	%rd57, [%rd1];
	add.s64 	%rd58, %rd57, %rd86;
	st.u32 	[%rd58+-24], %r11;
	ld.global.u64 	%rd59, [%rd1];
	add.s64 	%rd60, %rd59, %rd86;
	st.u32 	[%rd60+-2068], %r11;
	ld.global.u64 	%rd61, [%rd1];
	add.s64 	%rd62, %rd61, %rd86;
	st.u32 	[%rd62+-20], %r11;
	ld.global.u64 	%rd63, [%rd1];
	add.s64 	%rd64, %rd63, %rd86;
	st.u32 	[%rd64+-2064], %r11;
	ld.global.u64 	%rd65, [%rd1];
	add.s64 	%rd66, %rd65, %rd86;
	st.u32 	[%rd66+-16], %r11;
	ld.global.u64 	%rd67, [%rd1];
	add.s64 	%rd68, %rd67, %rd86;
	st.u32 	[%rd68+-2060], %r11;
	ld.global.u64 	%rd69, [%rd1];
	add.s64 	%rd70, %rd69, %rd86;
	st.u32 	[%rd70+-12], %r11;
	ld.global.u64 	%rd71, [%rd1];
	add.s64 	%rd72, %rd71, %rd86;
	st.u32 	[%rd72+-2056], %r11;
	ld.global.u64 	%rd73, [%rd1];
	add.s64 	%rd74, %rd73, %rd86;
	st.u32 	[%rd74+-8], %r11;
	ld.global.u64 	%rd75, [%rd1];
	add.s64 	%rd76, %rd75, %rd86;
	st.u32 	[%rd76+-2052], %r11;
	ld.global.u64 	%rd77, [%rd1];
	add.s64 	%rd78, %rd77, %rd86;
	st.u32 	[%rd78+-4], %r11;
	ld.global.u64 	%rd79, [%rd1];
	add.s64 	%rd80, %rd79, %rd86;
	st.u32 	[%rd80+-2048], %r11;
	ld.global.u64 	%rd81, [%rd1];
	add.s64 	%rd82, %rd81, %rd86;
	st.u32 	[%rd82], %r11;
	add.s32 	%r15, %r15, 16;
	add.s64 	%rd86, %rd86, 64;
	setp.ne.s32 	%p2, %r15, 512;
	@%p2 bra 	$L__BB8_2;
$L__BB8_3:
	setp.ne.s32 	%p3, %r1, 0;
	@%p3 bra 	$L__BB8_5;
	st.global.u32 	[%rd1+20], %r4;
	add.s64 	%rd83, %rd5, 8;
	// begin inline asm
	fence.sc.sys;
	// end inline asm
	mov.b32 	%r14, 0;
	// begin inline asm
	st.relaxed.sys.b32 [%rd83],%r14;
	// end inline asm
	add.s64 	%rd84, %rd5, 12;
	// begin inline asm
	fence.sc.sys;
	// end inline asm
	// begin inline asm
	st.relaxed.sys.b32 [%rd84],%r14;
	// end inline asm
	add.s64 	%rd85, %rd5, 16;
	// begin inline asm
	fence.sc.sys;
	// end inline asm
	// begin inline asm
	st.relaxed.sys.b32 [%rd85],%r14;
	// end inline asm
$L__BB8_5:
	ret;

}
	// .globl	_Z25compute_pool_stats_kernelP13ComponentPoolPfS1_S1_S1_
.visible .entry _Z25compute_pool_stats_kernelP13ComponentPoolPfS1_S1_S1_(
	.param .u64 .ptr .align 1 _Z25compute_pool_stats_kernelP13ComponentPoolPfS1_S1_S1__param_0,
	.param .u64 .ptr .align 1 _Z25compute_pool_stats_kernelP13ComponentPoolPfS1_S1_S1__param_1,
	.param .u64 .ptr .align 1 _Z25compute_pool_stats_kernelP13ComponentPoolPfS1_S1_S1__param_2,
	.param .u64 .ptr .align 1 _Z25compute_pool_stats_kernelP13ComponentPoolPfS1_S1_S1__param_3,
	.param .u64 .ptr .align 1 _Z25compute_pool_stats_kernelP13ComponentPoolPfS1_S1_S1__param_4
)
{
	.reg .pred 	%p<13>;
	.reg .b16 	%rs<4>;
	.reg .b32 	%r<34>;
	.reg .b32 	%f<111>;
	.reg .b64 	%rd<49>;
	// demoted variable
	.shared .align 4 .b8 _ZZ25compute_pool_stats_kernelP13ComponentPoolPfS1_S1_S1_E14shared_fitness[1024];
	// demoted variable
	.shared .align 4 .b8 _ZZ25compute_pool_stats_kernelP13ComponentPoolPfS1_S1_S1_E16shared_coherence[1024];
	// demoted variable
	.shared .align 4 .b8 _ZZ25compute_pool_stats_kernelP13ComponentPoolPfS1_S1_S1_E10shared_age[1024];
	ld.param.u64 	%rd17, [_Z25compute_pool_stats_kernelP13ComponentPoolPfS1_S1_S1__param_0];
	ld.param.u64 	%rd18, [_Z25compute_pool_stats_kernelP13ComponentPoolPfS1_S1_S1__param_1];
	ld.param.u64 	%rd19, [_Z25compute_pool_stats_kernelP13ComponentPoolPfS1_S1_S1__param_2];
	ld.param.u64 	%rd20, [_Z25compute_pool_stats_kernelP13ComponentPoolPfS1_S1_S1__param_3];
	ld.param.u64 	%rd21, [_Z25compute_pool_stats_kernelP13ComponentPoolPfS1_S1_S1__param_4];
	cvta.to.global.u64 	%rd1, %rd17;
	mov.u32 	%r1, %tid.x;
	mov.u32 	%r15, %ctaid.x;
	mov.u32 	%r31, %ntid.x;
	mad.lo.s32 	%r3, %r15, %r31, %r1;
	ld.global.u32 	%r16, [%rd1+20];
	setp.ge.s32 	%p1, %r3, %r16;
	mov.f32 	%f105, 0f00000000;
	mov.f32 	%f106, 0f00000000;
	mov.f32 	%f107, 0f00000000;
	@%p1 bra 	$L__BB9_3;
	ld.global.u64 	%rd22, [%rd1];
	mul.wide.s32 	%rd23, %r3, 4120;
	add.s64 	%rd24, %rd22, %rd23;
	add.s64 	%rd2, %rd24, 20;
	ld.u8 	%rs1, [%rd24+20];
	setp.eq.s16 	%p2, %rs1, 0;
	@%p2 bra 	$L__BB9_3;
	ld.f32 	%f105, [%rd2+-16];
	ld.f32 	%f106, [%rd2+-12];
	ld.u32 	%r17, [%rd2+-4];
	cvt.rn.f32.s32 	%f107, %r17;
$L__BB9_3:
	shl.b32 	%r18, %r1, 2;
	mov.u32 	%r19, _ZZ25compute_pool_stats_kernelP13ComponentPoolPfS1_S1_S1_E14shared_fitness;
	add.s32 	%r4, %r19, %r18;
	st.shared.f32 	[%r4], %f105;
	mov.u32 	%r20, _ZZ25compute_pool_stats_kernelP13ComponentPoolPfS1_S1_S1_E16shared_coherence;
	add.s32 	%r5, %r20, %r18;
	st.shared.f32 	[%r5], %f106;
	mov.u32 	%r21, _ZZ25compute_pool_stats_kernelP13ComponentPoolPfS1_S1_S1_E10shared_age;
	add.s32 	%r6, %r21, %r18;
	st.shared.f32 	[%r6], %f107;
	bar.sync 	0;
	setp.lt.u32 	%p3, %r31, 2;
	@%p3 bra 	$L__BB9_7;
$L__BB9_4:
	shr.u32 	%r8, %r31, 1;
	setp.ge.u32 	%p4, %r1, %r8;
	@%p4 bra 	$L__BB9_6;
	shl.b32 	%r22, %r8, 2;
	add.s32 	%r23, %r4, %r22;
	ld.shared.f32 	%f15, [%r23];
	ld.shared.f32 	%f16, [%r4];
	add.f32 	%f17, %f15, %f16;
	st.shared.f32 	[%r4], %f17;
	add.s32 	%r24, %r5, %r22;
	ld.shared.f32 	%f18, [%r24];
	ld.shared.f32 	%f19, [%r5];
	add.f32 	%f20, %f18, %f19;
	st.shared.f32 	[%r5], %f20;
	add.s32 	%r25, %r6, %r22;
	ld.shared.f32 	%f21, [%r25];
	ld.shared.f32 	%f22, [%r6];
	add.f32 	%f23, %f21, %f22;
	st.shared.f32 	[%r6], %f23;
$L__BB9_6:
	bar.sync 	0;
	setp.gt.u32 	%p5, %r31, 3;
	mov.u32 	%r31, %r8;
	@%p5 bra 	$L__BB9_4;
$L__BB9_7:
	setp.ne.s32 	%p6, %r1, 0;
	@%p6 bra 	$L__BB9_9;
	ld.shared.f32 	%f24, [_ZZ25compute_pool_stats_kernelP13ComponentPoolPfS1_S1_S1_E14shared_fitness];
	cvta.to.global.u64 	%rd25, %rd18;
	atom.global.add.f32 	%f25, [%rd25], %f24;
	ld.shared.f32 	%f26, [_ZZ25compute_pool_stats_kernelP13ComponentPoolPfS1_S1_S1_E16shared_coherence];
	cvta.to.global.u64 	%rd26, %rd19;
	atom.global.add.f32 	%f27, [%rd26], %f26;
	ld.shared.f32 	%f28, [_ZZ25compute_pool_stats_kernelP13ComponentPoolPfS1_S1_S1_E10shared_age];
	cvta.to.global.u64 	%rd27, %rd20;
	atom.global.add.f32 	%f29, [%rd27], %f28;
$L__BB9_9:
	ld.global.u32 	%r26, [%rd1+20];
	setp.ge.s32 	%p7, %r3, %r26;
	@%p7 bra 	$L__BB9_19;
	ld.global.u64 	%rd28, [%rd1];
	cvt.s64.s32 	%rd3, %r3;
	mul.wide.s32 	%rd29, %r3, 4120;
	add.s64 	%rd30, %rd28, %rd29;
	ld.u8 	%rs2, [%rd30+20];
	setp.eq.s16 	%p8, %rs2, 0;
	@%p8 bra 	$L__BB9_19;
	mul.lo.s64 	%rd46, %rd3, -7046029254386353131;
	add.s64 	%rd31, %rd17, 12;
	// begin inline asm
	fence.sc.sys;
	// end inline asm
	// begin inline asm
	ld.acquire.sys.b32 %r27,[%rd31];
	// end inline asm
	cvt.s64.s32 	%rd32, %r27;
	mul.lo.s64 	%rd45, %rd32, -4658895280553007687;
	ld.global.u32 	%r9, [%rd1+20];
	cvt.rn.f32.s32 	%f7, %r9;
	mad.lo.s64 	%rd6, %rd3, 4120, 44;
	mov.f32 	%f108, 0f00000000;
	mov.b32 	%r32, 0;
$L__BB9_12:
	mov.u64 	%rd7, %rd46;
	mov.u64 	%rd46, %rd45;
	shl.b64 	%rd33, %rd7, 23;
	xor.b64  	%rd34, %rd33, %rd7;
	shr.u64 	%rd35, %rd34, 17;
	shr.u64 	%rd36, %rd46, 26;
	xor.b64  	%rd37, %rd36, %rd35;
	xor.b64  	%rd38, %rd37, %rd46;
	xor.b64  	%rd45, %rd38, %rd34;
	add.s64 	%rd39, %rd45, %rd46;
	cvt.rn.f32.u64 	%f31, %rd39;
	mul.f32 	%f32, %f31, 0f1F800000;
	mul.f32 	%f33, %f32, %f7;
	cvt.rzi.s32.f32 	%r29, %f33;
	rem.s32 	%r11, %r29, %r9;
	setp.eq.s32 	%p9, %r11, %r3;
	@%p9 bra 	$L__BB9_17;
	ld.global.u64 	%rd10, [%rd1];
	mul.wide.s32 	%rd40, %r11, 4120;
	add.s64 	%rd41, %rd10, %rd40;
	ld.u8 	%rs3, [%rd41+20];
	setp.eq.s16 	%p10, %rs3, 0;
	@%p10 bra 	$L__BB9_17;
	add.s64 	%rd48, %rd10, %rd6;
	add.s64 	%rd47, %rd41, 44;
	mov.f32 	%f109, 0f00000000;
	mov.b32 	%r33, 0;
$L__BB9_15:
	ld.f32 	%f35, [%rd48+-20];
	ld.f32 	%f36, [%rd47+-20];
	sub.f32 	%f37, %f35, %f36;
	fma.rn.f32 	%f38, %f37, %f37, %f109;
	ld.f32 	%f39, [%rd48+-16];
	ld.f32 	%f40, [%rd47+-16];
	sub.f32 	%f41, %f39, %f40;
	fma.rn.f32 	%f42, %f41, %f41, %f38;
	ld.f32 	%f43, [%rd48+-12];
	ld.f32 	%f44, [%rd47+-12];
	sub.f32 	%f45, %f43, %f44;
	fma.rn.f32 	%f46, %f45, %f45, %f42;
	ld.f32 	%f47, [%rd48+-8];
	ld.f32 	%f48, [%rd47+-8];
	sub.f32 	%f49, %f47, %f48;
	fma.rn.f32 	%f50, %f49, %f49, %f46;
	ld.f32 	%f51, [%rd48+-4];
	ld.f32 	%f52, [%rd47+-4];
	sub.f32 	%f53, %f51, %f52;
	fma.rn.f32 	%f54, %f53, %f53, %f50;
	ld.f32 	%f55, [%rd48];
	ld.f32 	%f56, [%rd47];
	sub.f32 	%f57, %f55, %f56;
	fma.rn.f32 	%f58, %f57, %f57, %f54;
	ld.f32 	%f59, [%rd48+4];
	ld.f32 	%f60, [%rd47+4];
	sub.f32 	%f61, %f59, %f60;
	fma.rn.f32 	%f62, %f61, %f61, %f58;
	ld.f32 	%f63, [%rd48+8];
	ld.f32 	%f64, [%rd47+8];
	sub.f32 	%f65, %f63, %f64;
	fma.rn.f32 	%f66, %f65, %f65, %f62;
	ld.f32 	%f67, [%rd48+12];
	ld.f32 	%f68, [%rd47+12];
	sub.f32 	%f69, %f67, %f68;
	fma.rn.f32 	%f70, %f69, %f69, %f66;
	ld.f32 	%f71, [%rd48+16];
	ld.f32 	%f72, [%rd47+16];
	sub.f32 	%f73, %f71, %f72;
	fma.rn.f32 	%f74, %f73, %f73, %f70;
	ld.f32 	%f75, [%rd48+20];
	ld.f32 	%f76, [%rd47+20];
	sub.f32 	%f77, %f75, %f76;
	fma.rn.f32 	%f78, %f77, %f77, %f74;
	ld.f32 	%f79, [%rd48+24];
	ld.f32 	%f80, [%rd47+24];
	sub.f32 	%f81, %f79, %f80;
	fma.rn.f32 	%f82, %f81, %f81, %f78;
	ld.f32 	%f83, [%rd48+28];
	ld.f32 	%f84, [%rd47+28];
	sub.f32 	%f85, %f83, %f84;
	fma.rn.f32 	%f86, %f85, %f85, %f82;
	ld.f32 	%f87, [%rd48+32];
	ld.f32 	%f88, [%rd47+32];
	sub.f32 	%f89, %f87, %f88;
	fma.rn.f32 	%f90, %f89, %f89, %f86;
	ld.f32 	%f91, [%rd48+36];
	ld.f32 	%f92, [%rd47+36];
	sub.f32 	%f93, %f91, %f92;
	fma.rn.f32 	%f94, %f93, %f93, %f90;
	ld.f32 	%f95, [%rd48+40];
	ld.f32 	%f96, [%rd47+40];
	sub.f32 	%f97, %f95, %f96;
	fma.rn.f32 	%f109, %f97, %f97, %f94;
	add.s32 	%r33, %r33, 16;
	add.s64 	%rd48, %rd48, 64;
	add.s64 	%rd47, %rd47, 64;
	setp.ne.s32 	%p11, %r33, 512;
	@%p11 bra 	$L__BB9_15;
	mul.f32 	%f98, %f109, 0f3B000000;
	sqrt.rn.f32 	%f99, %f98;
	add.f32 	%f108, %f108, %f99;
$L__BB9_17:
	add.s32 	%r32, %r32, 1;
	setp.ne.s32 	%p12, %r32, 10;
	@%p12 bra 	$L__BB9_12;
	div.rn.f32 	%f100, %f108, 0f41200000;
	cvta.to.global.u64 	%rd44, %rd21;
	atom.global.add.f32 	%f101, [%rd44], %f100;
$L__BB9_19:
	ret;

}


// ===== COMPILED SASS (sm_100) =====

	.target	sm_100

	.elftype	@"ET_EXEC"


//--------------------- .note.nv.tkinfo           --------------------------
	.section	.note.nv.tkinfo,"",@"SHT_NOTE"
	.sectionflags	@"SHF_NOTE_NV_TKINFO"
	.tkinfo
        /*0018*/ 	.word	0x00000002
        /*0030*/ 	.string	""
        /*0030*/ 	.string	"ptxas"
        /*0030*/ 	.string	"Cuda compilation tools, release 13.0, V13.0.88"
        /*0030*/ 	.string	"Build cuda_13.0.r13.0/compiler.36424714_0"
        /*0030*/ 	.string	"-arch sm_100 -m 64 "



//--------------------- .note.nv.cuinfo           --------------------------
	.section	.note.nv.cuinfo,"",@"SHT_NOTE"
	.sectionflags	@"SHF_NOTE_NV_CUINFO"
        /*0018*/ 	.short	0x0002
        /*001a*/ 	.short	0x0064
        /*001c*/ 	.short	0x0082
	.zero		2


//--------------------- .nv.info                  --------------------------
	.section	.nv.info,"",@"SHT_CUDA_INFO"
	.align	4


	//----- nvinfo : EIATTR_REGCOUNT
	.align		4
        /*0000*/ 	.byte	0x04, 0x2f
        /*0002*/ 	.short	(.L_2 - .L_1)
	.align		4
.L_1:
        /*0004*/ 	.word	index@(_Z22spawn_component_kernelP13ComponentPoolif)
        /*0008*/ 	.word	0x0000001e


	//----- nvinfo : EIATTR_FRAME_SIZE
	.align		4
.L_2:
        /*000c*/ 	.byte	0x04, 0x11
        /*000e*/ 	.short	(.L_4 - .L_3)
	.align		4
.L_3:
        /*0010*/ 	.word	index@($__internal_4_$__cuda_sm20_sqrt_rn_f32_slowpath)
        /*0014*/ 	.word	0x00000020


	//----- nvinfo : EIATTR_FRAME_SIZE
	.align		4
.L_4:
        /*0018*/ 	.byte	0x04, 0x11
        /*001a*/ 	.short	(.L_6 - .L_5)
	.align		4
.L_5:
        /*001c*/ 	.word	index@(_Z22spawn_component_kernelP13ComponentPoolif)
        /*0020*/ 	.word	0x00000020


	//----- nvinfo : EIATTR_REGCOUNT
	.align		4
.L_6:
        /*0024*/ 	.byte	0x04, 0x2f
        /*0026*/ 	.short	(.L_8 - .L_7)
	.align		4
.L_7:
        /*0028*/ 	.word	index@(_Z16cull_weak_kernelP13ComponentPoolf)
        /*002c*/ 	.word	0x0000000c


	//----- nvinfo : EIATTR_FRAME_SIZE
	.align		4
.L_8:
        /*0030*/ 	.byte	0x04, 0x11
        /*0032*/ 	.short	(.L_10 - .L_9)
	.align		4
.L_9:
        /*0034*/ 	.word	index@(_Z16cull_weak_kernelP13ComponentPoolf)
        /*0038*/ 	.word	0x00000000


	//----- nvinfo : EIATTR_REGCOUNT
	.align		4
.L_10:
        /*003c*/ 	.byte	0x04, 0x2f
        /*003e*/ 	.short	(.L_12 - .L_11)
	.align		4
.L_11:
        /*0040*/ 	.word	index@(_Z18cull_hungry_kernelP13ComponentPoolf)
        /*0044*/ 	.word	0x0000000c


	//----- nvinfo : EIATTR_FRAME_SIZE
	.align		4
.L_12:
        /*0048*/ 	.byte	0x04, 0x11
        /*004a*/ 	.short	(.L_14 - .L_13)
	.align		4
.L_13:
        /*004c*/ 	.word	index@(_Z18cull_hungry_kernelP13ComponentPoolf)
        /*0050*/ 	.word	0x00000000


	//----- nvinfo : EIATTR_REGCOUNT
	.align		4
.L_14:
        /*0054*/ 	.byte	0x04, 0x2f
        /*0056*/ 	.short	(.L_16 - .L_15)
	.align		4
.L_15:
        /*0058*/ 	.word	index@(_Z21age_components_kernelP13ComponentPool)
        /*005c*/ 	.word	0x0000000a


	//----- nvinfo : EIATTR_FRAME_SIZE
	.align		4
.L_16:
        /*0060*/ 	.byte	0x04, 0x11
        /*0062*/ 	.short	(.L_18 - .L_17)
	.align		4
.L_17:
        /*0064*/ 	.word	index@(_Z21age_components_kernelP13ComponentPool)
        /*0068*/ 	.word	0x00000000


	//----- nvinfo : EIATTR_REGCOUNT
	.align		4
.L_18:
        /*006c*/ 	.byte	0x04, 0x2f
        /*006e*/ 	.short	(.L_20 - .L_19)
	.align		4
.L_19:
        /*0070*/ 	.word	index@(_Z20update_hunger_kernelP13ComponentPool)
        /*0074*/ 	.word	0x0000000a


	//----- nvinfo : EIATTR_FRAME_SIZE
	.align		4
.L_20:
        /*0078*/ 	.byte	0x04, 0x11
        /*007a*/ 	.short	(.L_22 - .L_21)
	.align		4
.L_21:
        /*007c*/ 	.word	index@(_Z20update_hunger_kernelP13ComponentPool)
        /*0080*/ 	.word	0x00000000


	//----- nvinfo : EIATTR_REGCOUNT
	.align		4
.L_22:
        /*0084*/ 	.byte	0x04, 0x2f
        /*0086*/ 	.short	(.L_24 - .L_23)
	.align		4
.L_23:
        /*0088*/ 	.word	index@(_Z22sort_by_fitness_kernelP13ComponentPoolii)
        /*008c*/ 	.word	0x000000ff


	//----- nvinfo : EIATTR_FRAME_SIZE
	.align		4
.L_24:
        /*0090*/ 	.byte	0x04, 0x11
        /*0092*/ 	.short	(.L_26 - .L_25)
	.align		4
.L_25:
        /*0094*/ 	.word	index@(_Z22sort_by_fitness_kernelP13ComponentPoolii)
        /*0098*/ 	.word	0x00000c78


	//----- nvinfo : EIATTR_REGCOUNT
	.align		4
.L_26:
        /*009c*/ 	.byte	0x04, 0x2f
        /*009e*/ 	.short	(.L_28 - .L_27)
	.align		4
.L_27:
        /*00a0*/ 	.word	index@(_Z19select_top_k_kernelP13ComponentPoolPii)
        /*00a4*/ 	.word	0x0000000c


	//----- nvinfo : EIATTR_FRAME_SIZE
	.align		4
.L_28:
        /*00a8*/ 	.byte	0x04, 0x11
        /*00aa*/ 	.short	(.L_30 - .L_29)
	.align		4
.L_29:
        /*00ac*/ 	.word	index@(_Z19select_top_k_kernelP13ComponentPoolPii)
        /*00b0*/ 	.word	0x00000000


	//----- nvinfo : EIATTR_REGCOUNT
	.align		4
.L_30:
        /*00b4*/ 	.byte	0x04, 0x2f
        /*00b6*/ 	.short	(.L_32 - .L_31)
	.align		4
.L_31:
        /*00b8*/ 	.word	index@(_Z26diversity_selection_kernelP13ComponentPoolPii)
        /*00bc*/ 	.word	0x00000020


	//----- nvinfo : EIATTR_FRAME_SIZE
	.align		4
.L_32:
        /*00c0*/ 	.byte	0x04, 0x11
        /*00c2*/ 	.short	(.L_34 - .L_33)
	.align		4
.L_33:
        /*00c4*/ 	.word	index@($__internal_3_$__cuda_sm3x_div_rn_noftz_f32_slowpath)
        /*00c8*/ 	.word	0x00000000


	//----- nvinfo : EIATTR_FRAME_SIZE
	.align		4
.L_34:
        /*00cc*/ 	.byte	0x04, 0x11
        /*00ce*/ 	.short	(.L_36 - .L_35)
	.align		4
.L_35:
        /*00d0*/ 	.word	index@($__internal_2_$__cuda_sm20_sqrt_rn_f32_slowpath)
        /*00d4*/ 	.word	0x00000000


	//----- nvinfo : EIATTR_FRAME_SIZE
	.align		4
.L_36:
        /*00d8*/ 	.byte	0x04, 0x11
        /*00da*/ 	.short	(.L_38 - .L_37)
	.align		4
.L_37:
        /*00dc*/ 	.word	index@(_Z26diversity_selection_kernelP13ComponentPoolPii)
        /*00e0*/ 	.word	0x00000000


	//----- nvinfo : EIATTR_REGCOUNT
	.align		4
.L_38:
        /*00e4*/ 	.byte	0x04, 0x2f
        /*00e6*/ 	.short	(.L_40 - .L_39)
	.align		4
.L_39:
        /*00e8*/ 	.word	index@(_Z16init_pool_kernelP13ComponentPooli)
        /*00ec*/ 	.word	0x00000014


	//----- nvinfo : EIATTR_FRAME_SIZE
	.align		4
.L_40:
        /*00f0*/ 	.byte	0x04, 0x11
        /*00f2*/ 	.short	(.L_42 - .L_41)
	.align		4
.L_41:
        /*00f4*/ 	.word	index@(_Z16init_pool_kernelP13ComponentPooli)
        /*00f8*/ 	.word	0x00000000


	//----- nvinfo : EIATTR_REGCOUNT
	.align		4
.L_42:
        /*00fc*/ 	.byte	0x04, 0x2f
        /*00fe*/ 	.short	(.L_44 - .L_43)
	.align		4
.L_43:
        /*0100*/ 	.word	index@(_Z25compute_pool_stats_kernelP13ComponentPoolPfS1_S1_S1_)
        /*0104*/ 	.word	0x0000001e


	//----- nvinfo : EIATTR_FRAME_SIZE
	.align		4
.L_44:
        /*0108*/ 	.byte	0x04, 0x11
        /*010a*/ 	.short	(.L_46 - .L_45)
	.align		4
.L_45:
        /*010c*/ 	.word	index@($__internal_1_$__cuda_sm3x_div_rn_noftz_f32_slowpath)
        /*0110*/ 	.word	0x00000000


	//----- nvinfo : EIATTR_FRAME_SIZE
	.align		4
.L_46:
        /*0114*/ 	.byte	0x04, 0x11
        /*0116*/ 	.short	(.L_48 - .L_47)
	.align		4
.L_47:
        /*0118*/ 	.word	index@($__internal_0_$__cuda_sm20_sqrt_rn_f32_slowpath)
        /*011c*/ 	.word	0x00000000


	//----- nvinfo : EIATTR_FRAME_SIZE
	.align		4
.L_48:
        /*0120*/ 	.byte	0x04, 0x11
        /*0122*/ 	.short	(.L_50 - .L_49)
	.align		4
.L_49:
        /*0124*/ 	.word	index@(_Z25compute_pool_stats_kernelP13ComponentPoolPfS1_S1_S1_)
        /*0128*/ 	.word	0x00000000


	//----- nvinfo : EIATTR_MIN_STACK_SIZE
	.align		4
.L_50:
        /*012c*/ 	.byte	0x04, 0x12
        /*012e*/ 	.short	(.L_52 - .L_51)
	.align		4
.L_51:
        /*0130*/ 	.word	index@(_Z25compute_pool_stats_kernelP13ComponentPoolPfS1_S1_S1_)
        /*0134*/ 	.word	0x00000000


	//----- nvinfo : EIATTR_MIN_STACK_SIZE
	.align		4
.L_52:
        /*0138*/ 	.byte	0x04, 0x12
        /*013a*/ 	.short	(.L_54 - .L_53)
	.align		4
.L_53:
        /*013c*/ 	.word	index@(_Z16init_pool_kernelP13ComponentPooli)
        /*0140*/ 	.word	0x00000000


	//----- nvinfo : EIATTR_MIN_STACK_SIZE
	.align		4
.L_54:
        /*0144*/ 	.byte	0x04, 0x12
        /*0146*/ 	.short	(.L_56 - .L_55)
	.align		4
.L_55:
        /*0148*/ 	.word	index@(_Z26diversity_selection_kernelP13ComponentPoolPii)
        /*014c*/ 	.word	0x00000000


	//----- nvinfo : EIATTR_MIN_STACK_SIZE
	.align		4
.L_56:
        /*0150*/ 	.byte	0x04, 0x12
        /*0152*/ 	.short	(.L_58 - .L_57)
	.align		4
.L_57:
        /*0154*/ 	.word	index@(_Z19select_top_k_kernelP13ComponentPoolPii)
        /*0158*/ 	.word	0x00000000


	//----- nvinfo : EIATTR_MIN_STACK_SIZE
	.align		4
.L_58:
        /*015c*/ 	.byte	0x04, 0x12
        /*015e*/ 	.short	(.L_60 - .L_59)
	.align		4
.L_59:
        /*0160*/ 	.word	index@(_Z22sort_by_fitness_kernelP13ComponentPoolii)
        /*0164*/ 	.word	0x00000c78


	//----- nvinfo : EIATTR_MIN_STACK_SIZE
	.align		4
.L_60:
        /*0168*/ 	.byte	0x04, 0x12
        /*016a*/ 	.short	(.L_62 - .L_61)
	.align		4
.L_61:
        /*016c*/ 	.word	index@(_Z20update_hunger_kernelP13ComponentPool)
        /*0170*/ 	.word	0x00000000


	//----- nvinfo : EIATTR_MIN_STACK_SIZE
	.align		4
.L_62:
        /*0174*/ 	.byte	0x04, 0x12
        /*0176*/ 	.short	(.L_64 - .L_63)
	.align		4
.L_63:
        /*0178*/ 	.word	index@(_Z21age_components_kernelP13ComponentPool)
        /*017c*/ 	.word	0x00000000


	//----- nvinfo : EIATTR_MIN_STACK_SIZE
	.align		4
.L_64:
        /*0180*/ 	.byte	0x04, 0x12
        /*0182*/ 	.short	(.L_66 - .L_65)
	.align		4
.L_65:
        /*0184*/ 	.word	index@(_Z18cull_hungry_kernelP13ComponentPoolf)
        /*0188*/ 	.word	0x00000000


	//----- nvinfo : EIATTR_MIN_STACK_SIZE
	.align		4
.L_66:
        /*018c*/ 	.byte	0x04, 0x12
        /*018e*/ 	.short	(.L_68 - .L_67)
	.align		4
.L_67:
        /*0190*/ 	.word	index@(_Z16cull_weak_kernelP13ComponentPoolf)
        /*0194*/ 	.word	0x00000000


	//----- nvinfo : EIATTR_MIN_STACK_SIZE
	.align		4
.L_68:
        /*0198*/ 	.byte	0x04, 0x12
        /*019a*/ 	.short	(.L_70 - .L_69)
	.align		4
.L_69:
        /*019c*/ 	.word	index@(_Z22spawn_component_kernelP13ComponentPoolif)
        /*01a0*/ 	.word	0x00000020
.L_70:


//--------------------- .nv.compat                --------------------------
	.section	.nv.compat,"",@"SHT_CUDA_COMPAT_INFO"
	.align	4
        /*0000*/ 	.byte	0x02, 0x09, 0x00, 0x00, 0x02, 0x02, 0x01, 0x00, 0x02, 0x05, 0x05, 0x00, 0x03, 0x07, 0x01, 0x01
        /*0010*/ 	.byte	0x02, 0x03, 0x00, 0x00, 0x02, 0x06, 0x01, 0x00, 0x04, 0x0b, 0x08, 0x00, 0x01, 0x00, 0x00, 0x00
        /*0020*/ 	.byte	0x00, 0x00, 0x00, 0x00


//--------------------- .nv.info._Z25compute_pool_stats_kernelP13ComponentPoolPfS1_S1_S1_ --------------------------
	.section	.nv.info._Z25compute_pool_stats_kernelP13ComponentPoolPfS1_S1_S1_,"",@"SHT_CUDA_INFO"
	.sectionflags	@""
	.align	4


	//----- nvinfo : EIATTR_CUDA_API_VERSION
	.align		4
        /*0000*/ 	.byte	0x04, 0x37
        /*0002*/ 	.short	(.L_72 - .L_71)
.L_71:
        /*0004*/ 	.word	0x00000082


	//----- nvinfo : EIATTR_KPARAM_INFO
	.align		4
.L_72:
        /*0008*/ 	.byte	0x04, 0x17
        /*000a*/ 	.short	(.L_74 - .L_73)
.L_73:
        /*000c*/ 	.word	0x00000000
        /*0010*/ 	.short	0x0004
        /*0012*/ 	.short	0x0020
        /*0014*/ 	.byte	0x00, 0xf5, 0x21, 0x00


	//----- nvinfo : EIATTR_KPARAM_INFO
	.align		4
.L_74:
        /*0018*/ 	.byte	0x04, 0x17
        /*001a*/ 	.short	(.L_76 - .L_75)
.L_75:
        /*001c*/ 	.word	0x00000000
        /*0020*/ 	.short	0x0003
        /*0022*/ 	.short	0x0018
        /*0024*/ 	.byte	0x00, 0xf5, 0x21, 0x00


	//----- nvinfo : EIATTR_KPARAM_INFO
	.align		4
.L_76:
        /*0028*/ 	.byte	0x04, 0x17
        /*002a*/ 	.short	(.L_78 - .L_77)
.L_77:
        /*002c*/ 	.word	0x00000000
        /*0030*/ 	.short	0x0002
        /*0032*/ 	.short	0x0010
        /*0034*/ 	.byte	0x00, 0xf5, 0x21, 0x00


	//----- nvinfo : EIATTR_KPARAM_INFO
	.align		4
.L_78:
        /*0038*/ 	.byte	0x04, 0x17
        /*003a*/ 	.short	(.L_80 - .L_79)
.L_79:
        /*003c*/ 	.word	0x00000000
        /*0040*/ 	.short	0x0001
        /*0042*/ 	.short	0x0008
        /*0044*/ 	.byte	0x00, 0xf5, 0x21, 0x00


	//----- nvinfo : EIATTR_KPARAM_INFO
	.align		4
.L_80:
        /*0048*/ 	.byte	0x04, 0x17
        /*004a*/ 	.short	(.L_82 - .L_81)
.L_81:
        /*004c*/ 	.word	0x00000000
        /*0050*/ 	.short	0x0000
        /*0052*/ 	.short	0x0000
        /*0054*/ 	.byte	0x00, 0xf5, 0x21, 0x00


	//----- nvinfo : EIATTR_SPARSE_MMA_MASK
	.align		4
.L_82:
        /*0058*/ 	.byte	0x03, 0x50
        /*005a*/ 	.short	0x0000


	//----- nvinfo : EIATTR_MAXREG_COUNT
	.align		4
        /*005c*/ 	.byte	0x03, 0x1b
        /*005e*/ 	.short	0x00ff


	//----- nvinfo : EIATTR_NUM_BARRIERS
	.align		4
        /*0060*/ 	.byte	0x02, 0x4c
        /*0062*/ 	.byte	0x01
	.zero		1


	//----- nvinfo : EIATTR_MERCURY_ISA_VERSION
	.align		4
        /*0064*/ 	.byte	0x03, 0x5f
        /*0066*/ 	.short	0x0101


	//----- nvinfo : EIATTR_VRC_CTA_INIT_COUNT
	.align		4
        /*0068*/ 	.byte	0x02, 0x4a
	.zero		1
	.zero		1


	//----- nvinfo : EIATTR_EXIT_INSTR_OFFSETS
	.align		4
        /*006c*/ 	.byte	0x04, 0x1c
        /*006e*/ 	.short	(.L_84 - .L_83)


	//   ....[0]....
.L_83:
        /*0070*/ 	.word	0x00000530


	//   ....[1]....
        /*0074*/ 	.word	0x00000580


	//   ....[2]....
        /*0078*/ 	.word	0x00001180


	//----- nvinfo : EIATTR_CRS_STACK_SIZE
	.align		4
.L_84:
        /*007c*/ 	.byte	0x04, 0x1e
        /*007e*/ 	.short	(.L_86 - .L_85)
.L_85:
        /*0080*/ 	.word	0x00000000


	//----- nvinfo : EIATTR_CBANK_PARAM_SIZE
	.align		4
.L_86:
        /*0084*/ 	.byte	0x03, 0x19
        /*0086*/ 	.short	0x0028


	//----- nvinfo : EIATTR_PARAM_CBANK
	.align		4
        /*0088*/ 	.byte	0x04, 0x0a
        /*008a*/ 	.short	(.L_88 - .L_87)
	.align		4
.L_87:
        /*008c*/ 	.word	index@(.nv.constant0._Z25compute_pool_stats_kernelP13ComponentPoolPfS1_S1_S1_)
        /*0090*/ 	.short	0x0380
        /*0092*/ 	.short	0x0028


	//----- nvinfo : EIATTR_SW_WAR
	.align		4
.L_88:
        /*0094*/ 	.byte	0x04, 0x36
        /*0096*/ 	.short	(.L_90 - .L_89)
.L_89:
        /*0098*/ 	.word	0x00000008
.L_90:


//--------------------- .nv.info._Z16init_pool_kernelP13ComponentPooli --------------------------
	.section	.nv.info._Z16init_pool_kernelP13ComponentPooli,"",@"SHT_CUDA_INFO"
	.sectionflags	@""
	.align	4


	//----- nvinfo : EIATTR_CUDA_API_VERSION
	.align		4
        /*0000*/ 	.byte	0x04, 0x37
        /*0002*/ 	.short	(.L_92 - .L_91)
.L_91:
        /*0004*/ 	.word	0x00000082


	//----- nvinfo : EIATTR_KPARAM_INFO
	.align		4
.L_92:
        /*0008*/ 	.byte	0x04, 0x17
        /*000a*/ 	.short	(.L_94 - .L_93)
.L_93:
        /*000c*/ 	.word	0x00000000
        /*0010*/ 	.short	0x0001
        /*0012*/ 	.short	0x0008
        /*0014*/ 	.byte	0x00, 0xf0, 0x11, 0x00


	//----- nvinfo : EIATTR_KPARAM_INFO
	.align		4
.L_94:
        /*0018*/ 	.byte	0x04, 0x17
        /*001a*/ 	.short	(.L_96 - .L_95)
.L_95:
        /*001c*/ 	.word	0x00000000
        /*0020*/ 	.short	0x0000
        /*0022*/ 	.short	0x0000
        /*0024*/ 	.byte	0x00, 0xf5, 0x21, 0x00


	//----- nvinfo : EIATTR_SPARSE_MMA_MASK
	.align		4
.L_96:
        /*0028*/ 	.byte	0x03, 0x50
        /*002a*/ 	.short	0x0000


	//----- nvinfo : EIATTR_MAXREG_COUNT
	.align		4
        /*002c*/ 	.byte	0x03, 0x1b
        /*002e*/ 	.short	0x00ff


	//----- nvinfo : EIATTR_MERCURY_ISA_VERSION
	.align		4
        /*0030*/ 	.byte	0x03, 0x5f
        /*0032*/ 	.short	0x0101


	//----- nvinfo : EIATTR_VRC_CTA_INIT_COUNT
	.align		4
        /*0034*/ 	.byte	0x02, 0x4a
	.zero		1
	.zero		1


	//----- nvinfo : EIATTR_EXIT_INSTR_OFFSETS
	.align		4
        /*0038*/ 	.byte	0x04, 0x1c
        /*003a*/ 	.short	(.L_98 - .L_97)


	//   ....[0]....
.L_97:
        /*003c*/ 	.word	0x00000aa0


	//   ....[1]....
        /*0040*/ 	.word	0x00000c10


	//----- nvinfo : EIATTR_CRS_STACK_SIZE
	.align		4
.L_98:
        /*0044*/ 	.byte	0x04, 0x1e
        /*0046*/ 	.short	(.L_100 - .L_99)
.L_99:
        /*0048*/ 	.word	0x00000000


	//----- nvinfo : EIATTR_CBANK_PARAM_SIZE
	.align		4
.L_100:
        /*004c*/ 	.byte	0x03, 0x19
        /*004e*/ 	.short	0x000c


	//----- nvinfo : EIATTR_PARAM_CBANK
	.align		4
        /*0050*/ 	.byte	0x04, 0x0a
        /*0052*/ 	.short	(.L_102 - .L_101)
	.align		4
.L_101:
        /*0054*/ 	.word	index@(.nv.constant0._Z16init_pool_kernelP13ComponentPooli)
        /*0058*/ 	.short	0x0380
        /*005a*/ 	.short	0x000c


	//----- nvinfo : EIATTR_SW_WAR
	.align		4
.L_102:
        /*005c*/ 	.byte	0x04, 0x36
        /*005e*/ 	.short	(.L_104 - .L_103)
.L_103:
        /*0060*/ 	.word	0x00000008
.L_104:


//--------------------- .nv.info._Z26diversity_selection_kernelP13ComponentPoolPii --------------------------
	.section	.nv.info._Z26diversity_selection_kernelP13ComponentPoolPii,"",@"SHT_CUDA_INFO"
	.sectionflags	@""
	.align	4


	//----- nvinfo : EIATTR_CUDA_API_VERSION
	.align		4
        /*0000*/ 	.byte	0x04, 0x37
        /*0002*/ 	.short	(.L_106 - .L_105)
.L_105:
        /*0004*/ 	.word	0x00000082


	//----- nvinfo : EIATTR_KPARAM_INFO
	.align		4
.L_106:
        /*0008*/ 	.byte	0x04, 0x17
        /*000a*/ 	.short	(.L_108 - .L_107)
.L_107:
        /*000c*/ 	.word	0x00000000
        /*0010*/ 	.short	0x0002
        /*0012*/ 	.short	0x0010
        /*0014*/ 	.byte	0x00, 0xf0, 0x11, 0x00


	//----- nvinfo : EIATTR_KPARAM_INFO
	.align		4
.L_108:
        /*0018*/ 	.byte	0x04, 0x17
        /*001a*/ 	.short	(.L_110 - .L_109)
.L_109:
        /*001c*/ 	.word	0x00000000
        /*0020*/ 	.short	0x0001
        /*0022*/ 	.short	0x0008
        /*0024*/ 	.byte	0x00, 0xf5, 0x21, 0x00


	//----- nvinfo : EIATTR_KPARAM_INFO
	.align		4
.L_110:
        /*0028*/ 	.byte	0x04, 0x17
        /*002a*/ 	.short	(.L_112 - .L_111)
.L_111:
        /*002c*/ 	.word	0x00000000
        /*0030*/ 	.short	0x0000
        /*0032*/ 	.short	0x0000
        /*0034*/ 	.byte	0x00, 0xf5, 0x21, 0x00


	//----- nvinfo : EIATTR_SPARSE_MMA_MASK
	.align		4
.L_112:
        /*0038*/ 	.byte	0x03, 0x50
        /*003a*/ 	.short	0x0000


	//----- nvinfo : EIATTR_MAXREG_COUNT
	.align		4
        /*003c*/ 	.byte	0x03, 0x1b
        /*003e*/ 	.short	0x00ff


	//----- nvinfo : EIATTR_NUM_BARRIERS
	.align		4
        /*0040*/ 	.byte	0x02, 0x4c
        /*0042*/ 	.byte	0x01
	.zero		1


	//----- nvinfo : EIATTR_MERCURY_ISA_VERSION
	.align		4
        /*0044*/ 	.byte	0x03, 0x5f
        /*0046*/ 	.short	0x0101


	//----- nvinfo : EIATTR_UNUSED_LOAD_BYTE_OFFSET
	.align		4
        /*0048*/ 	.byte	0x04, 0x44
        /*004a*/ 	.short	(.L_114 - .L_113)


	//   ....[0]....
.L_113:
        /*004c*/ 	.word	0x00001300
        /*0050*/ 	.word	0x00000fff


	//----- nvinfo : EIATTR_VRC_CTA_INIT_COUNT
	.align		4
.L_114:
        /*0054*/ 	.byte	0x02, 0x4a
	.zero		1
	.zero		1


	//----- nvinfo : EIATTR_EXIT_INSTR_OFFSETS
	.align		4
        /*0058*/ 	.byte	0x04, 0x1c
        /*005a*/ 	.short	(.L_116 - .L_115)


	//   ....[0]....
.L_115:
        /*005c*/ 	.word	0x00000a10


	//   ....[1]....
        /*0060*/ 	.word	0x00001490


	//----- nvinfo : EIATTR_CRS_STACK_SIZE
	.align		4
.L_116:
        /*0064*/ 	.byte	0x04, 0x1e
        /*0066*/ 	.short	(.L_118 - .L_117)
.L_117:
        /*0068*/ 	.word	0x00000000


	//----- nvinfo : EIATTR_CBANK_PARAM_SIZE
	.align		4
.L_118:
        /*006c*/ 	.byte	0x03, 0x19
        /*006e*/ 	.short	0x0014


	//----- nvinfo : EIATTR_PARAM_CBANK
	.align		4
        /*0070*/ 	.byte	0x04, 0x0a
        /*0072*/ 	.short	(.L_120 - .L_119)
	.align		4
.L_119:
        /*0074*/ 	.word	index@(.nv.constant0._Z26diversity_selection_kernelP13ComponentPoolPii)
        /*0078*/ 	.short	0x0380
        /*007a*/ 	.short	0x0014


	//----- nvinfo : EIATTR_SW_WAR
	.align		4
.L_120:
        /*007c*/ 	.byte	0x04, 0x36
        /*007e*/ 	.short	(.L_122 - .L_121)
.L_121:
        /*0080*/ 	.word	0x00000008
.L_122:


//--------------------- .nv.info._Z19select_top_k_kernelP13ComponentPoolPii --------------------------
	.section	.nv.info._Z19select_top_k_kernelP13ComponentPoolPii,"",@"SHT_CUDA_INFO"
	.sectionflags	@""
	.align	4


	//----- nvinfo : EIATTR_CUDA_API_VERSION
	.align		4
        /*0000*/ 	.byte	0x04, 0x37
        /*0002*/ 	.short	(.L_124 - .L_123)
.L_123:
        /*0004*/ 	.word	0x00000082


	//----- nvinfo : EIATTR_KPARAM_INFO
	.align		4
.L_124:
        /*0008*/ 	.byte	0x04, 0x17
        /*000a*/ 	.short	(.L_126 - .L_125)
.L_125:
        /*000c*/ 	.word	0x00000000
        /*0010*/ 	.short	0x0002
        /*0012*/ 	.short	0x0010
        /*0014*/ 	.byte	0x00, 0xf0, 0x11, 0x00


	//----- nvinfo : EIATTR_KPARAM_INFO
	.align		4
.L_126:
        /*0018*/ 	.byte	0x04, 0x17
        /*001a*/ 	.short	(.L_128 - .L_127)
.L_127:
        /*001c*/ 	.word	0x00000000
        /*0020*/ 	.short	0x0001
        /*0022*/ 	.short	0x0008
        /*0024*/ 	.byte	0x00, 0xf5, 0x21, 0x00


	//----- nvinfo : EIATTR_KPARAM_INFO
	.align		4
.L_128:
        /*0028*/ 	.byte	0x04, 0x17
        /*002a*/ 	.short	(.L_130 - .L_129)
.L_129:
        /*002c*/ 	.word	0x00000000
        /*0030*/ 	.short	0x0000
        /*0032*/ 	.short	0x0000
        /*0034*/ 	.byte	0x00, 0xf5, 0x21, 0x00


	//----- nvinfo : EIATTR_SPARSE_MMA_MASK
	.align		4
.L_130:
        /*0038*/ 	.byte	0x03, 0x50
        /*003a*/ 	.short	0x0000


	//----- nvinfo : EIATTR_MAXREG_COUNT
	.align		4
        /*003c*/ 	.byte	0x03, 0x1b
        /*003e*/ 	.short	0x00ff


	//----- nvinfo : EIATTR_MERCURY_ISA_VERSION
	.align		4
        /*0040*/ 	.byte	0x03, 0x5f
        /*0042*/ 	.short	0x0101


	//----- nvinfo : EIATTR_VRC_CTA_INIT_COUNT
	.align		4
        /*0044*/ 	.byte	0x02, 0x4a
	.zero		1
	.zero		1


	//----- nvinfo : EIATTR_EXIT_INSTR_OFFSETS
	.align		4
        /*0048*/ 	.byte	0x04, 0x1c
        /*004a*/ 	.short	(.L_132 - .L_131)


	//   ....[0]....
.L_131:
        /*004c*/ 	.word	0x00000070


	//   ....[1]....
        /*0050*/ 	.word	0x000000c0


	//   ....[2]....
        /*0054*/ 	.word	0x00000140


	//   ....[3]....
        /*0058*/ 	.word	0x00000190


	//----- nvinfo : EIATTR_CBANK_PARAM_SIZE
	.align		4
.L_132:
        /*005c*/ 	.byte	0x03, 0x19
        /*005e*/ 	.short	0x0014


	//----- nvinfo : EIATTR_PARAM_CBANK
	.align		4
        /*0060*/ 	.byte	0x04, 0x0a
        /*0062*/ 	.short	(.L_134 - .L_133)
	.align		4
.L_133:
        /*0064*/ 	.word	index@(.nv.constant0._Z19select_top_k_kernelP13ComponentPoolPii)
        /*0068*/ 	.short	0x0380
        /*006a*/ 	.short	0x0014


	//----- nvinfo : EIATTR_SW_WAR
	.align		4
.L_134:
        /*006c*/ 	.byte	0x04, 0x36
        /*006e*/ 	.short	(.L_136 - .L_135)
.L_135:
        /*0070*/ 	.word	0x00000008
.L_136:


//--------------------- .nv.info._Z22sort_by_fitness_kernelP13ComponentPoolii --------------------------
	.section	.nv.info._Z22sort_by_fitness_kernelP13ComponentPoolii,"",@"SHT_CUDA_INFO"
	.sectionflags	@""
	.align	4


	//----- nvinfo : EIATTR_CUDA_API_VERSION
	.align		4
        /*0000*/ 	.byte	0x04, 0x37
        /*0002*/ 	.short	(.L_138 - .L_137)
.L_137:
        /*0004*/ 	.word	0x00000082


	//----- nvinfo : EIATTR_KPARAM_INFO
	.align		4
.L_138:
        /*0008*/ 	.byte	0x04, 0x17
        /*000a*/ 	.short	(.L_140 - .L_139)
.L_139:
        /*000c*/ 	.word	0x00000000
        /*0010*/ 	.short	0x0002
        /*0012*/ 	.short	0x000c
        /*0014*/ 	.byte	0x00, 0xf0, 0x11, 0x00


	//----- nvinfo : EIATTR_KPARAM_INFO
	.align		4
.L_140:
        /*0018*/ 	.byte	0x04, 0x17
        /*001a*/ 	.short	(.L_142 - .L_141)
.L_141:
        /*001c*/ 	.word	0x00000000
        /*0020*/ 	.short	0x0001
        /*0022*/ 	.short	0x0008
        /*0024*/ 	.byte	0x00, 0xf0, 0x11, 0x00


	//----- nvinfo : EIATTR_KPARAM_INFO
	.align		4
.L_142:
        /*0028*/ 	.byte	0x04, 0x17
        /*002a*/ 	.short	(.L_144 - .L_143)
.L_143:
        /*002c*/ 	.word	0x00000000
        /*0030*/ 	.short	0x0000
        /*0032*/ 	.short	0x0000
        /*0034*/ 	.byte	0x00, 0xf5, 0x21, 0x00


	//----- nvinfo : EIATTR_SPARSE_MMA_MASK
	.align		4
.L_144:
        /*0038*/ 	.byte	0x03, 0x50
        /*003a*/ 	.short	0x0000


	//----- nvinfo : EIATTR_MAXREG_COUNT
	.align		4
        /*003c*/ 	.byte	0x03, 0x1b
        /*003e*/ 	.short	0x00ff


	//----- nvinfo : EIATTR_ANNOTATIONS
	.align		4
        /*0040*/ 	.byte	0x04, 0x55
        /*0042*/ 	.short	(.L_146 - .L_145)


	//   ....[0]....
.L_145:
        /*0044*/ 	.word	0x00000001
        /*0048*/ 	.byte	0x80, 0x08, 0x00, 0x00, 0x01, 0x00, 0x00, 0x00, 0x90, 0x08, 0x00, 0x00, 0x01, 0x00, 0x00, 0x00
        /* <DEDUP_REMOVED lines=795> */
        /*3208*/ 	.byte	0x40, 0xd9, 0x00, 0x00, 0x01, 0x00, 0x00, 0x00, 0x50, 0xd9, 0x00, 0x00


	//----- nvinfo : EIATTR_MERCURY_ISA_VERSION
	.align		4
.L_146:
        /*3214*/ 	.byte	0x03, 0x5f
        /*3216*/ 	.short	0x0101


	//----- nvinfo : EIATTR_VRC_CTA_INIT_COUNT
	.align		4
        /*3218*/ 	.byte	0x02, 0x4a
	.zero		1
	.zero		1


	//----- nvinfo : EIATTR_EXIT_INSTR_OFFSETS
	.align		4
        /*321c*/ 	.byte	0x04, 0x1c
        /*321e*/ 	.short	(.L_148 - .L_147)


	//   ....[0]....
.L_147:
        /*3220*/ 	.word	0x000002c0


	//   ....[1]....
        /*3224*/ 	.word	0x000003c0


	//   ....[2]....
        /*3228*/ 	.word	0x0000e900


	//----- nvinfo : EIATTR_CBANK_PARAM_SIZE
	.align		4
.L_148:
        /*322c*/ 	.byte	0x03, 0x19
        /*322e*/ 	.short	0x0010


	//----- nvinfo : EIATTR_PARAM_CBANK
	.align		4
        /*3230*/ 	.byte	0x04, 0x0a
        /*3232*/ 	.short	(.L_150 - .L_149)
	.align		4
.L_149:
        /*3234*/ 	.word	index@(.nv.constant0._Z22sort_by_fitness_kernelP13ComponentPoolii)
        /*3238*/ 	.short	0x0380
        /*323a*/ 	.short	0x0010


	//----- nvinfo : EIATTR_SW_WAR
	.align		4
.L_150:
        /*323c*/ 	.byte	0x04, 0x36
        /*323e*/ 	.short	(.L_152 - .L_151)
.L_151:
        /*3240*/ 	.word	0x00000008
.L_152:


//--------------------- .nv.info._Z20update_hunger_kernelP13ComponentPool --------------------------
	.section	.nv.info._Z20update_hunger_kernelP13ComponentPool,"",@"SHT_CUDA_INFO"
	.sectionflags	@""
	.align	4


	//----- nvinfo : EIATTR_CUDA_API_VERSION
	.align		4
        /*0000*/ 	.byte	0x04, 0x37
        /*0002*/ 	.short	(.L_154 - .L_153)
.L_153:
        /*0004*/ 	.word	0x00000082


	//----- nvinfo : EIATTR_KPARAM_INFO
	.align		4
.L_154:
        /*0008*/ 	.byte	0x04, 0x17
        /*000a*/ 	.short	(.L_156 - .L_155)
.L_155:
        /*000c*/ 	.word	0x00000000
        /*0010*/ 	.short	0x0000
        /*0012*/ 	.short	0x0000
        /*0014*/ 	.byte	0x00, 0xf5, 0x21, 0x00


	//----- nvinfo : EIATTR_SPARSE_MMA_MASK
	.align		4
.L_156:
        /*0018*/ 	.byte	0x03, 0x50
        /*001a*/ 	.short	0x0000


	//----- nvinfo : EIATTR_MAXREG_COUNT
	.align		4
        /*001c*/ 	.byte	0x03, 0x1b
        /*001e*/ 	.short	0x00ff


	//----- nvinfo : EIATTR_MERCURY_ISA_VERSION
	.align		4
        /*0020*/ 	.byte	0x03, 0x5f
        /*0022*/ 	.short	0x0101


	//----- nvinfo : EIATTR_VRC_CTA_INIT_COUNT
	.align		4
        /*0024*/ 	.byte	0x02, 0x4a
	.zero		1
	.zero		1


	//----- nvinfo : EIATTR_EXIT_INSTR_OFFSETS
	.align		4
        /*0028*/ 	.byte	0x04, 0x1c
        /*002a*/ 	.short	(.L_158 - .L_157)


	//   ....[0]....
.L_157:
        /*002c*/ 	.word	0x00000090


	//   ....[1]....
        /*0030*/ 	.word	0x000000e0


	//   ....[2]....
        /*0034*/ 	.word	0x00000120


	//----- nvinfo : EIATTR_CBANK_PARAM_SIZE
	.align		4
.L_158:
        /*0038*/ 	.byte	0x03, 0x19
        /*003a*/ 	.short	0x0008


	//----- nvinfo : EIATTR_PARAM_CBANK
	.align		4
        /*003c*/ 	.byte	0x04, 0x0a
        /*003e*/ 	.short	(.L_160 - .L_159)
	.align		4
.L_159:
        /*0040*/ 	.word	index@(.nv.constant0._Z20update_hunger_kernelP13ComponentPool)
        /*0044*/ 	.short	0x0380
        /*0046*/ 	.short	0x0008


	//----- nvinfo : EIATTR_SW_WAR
	.align		4
.L_160:
        /*0048*/ 	.byte	0x04, 0x36
        /*004a*/ 	.short	(.L_162 - .L_161)
.L_161:
        /*004c*/ 	.word	0x00000008
.L_162:


//--------------------- .nv.info._Z21age_components_kernelP13ComponentPool --------------------------
	.section	.nv.info._Z21age_components_kernelP13ComponentPool,"",@"SHT_CUDA_INFO"
	.sectionflags	@""
	.align	4


	//----- nvinfo : EIATTR_CUDA_API_VERSION
	.align		4
        /*0000*/ 	.byte	0x04, 0x37
        /*0002*/ 	.short	(.L_164 - .L_163)
.L_163:
        /*0004*/ 	.word	0x00000082


	//----- nvinfo : EIATTR_KPARAM_INFO
	.align		4
.L_164:
        /*0008*/ 	.byte	0x04, 0x17
        /*000a*/ 	.short	(.L_166 - .L_165)
.L_165:
        /*000c*/ 	.word	0x00000000
        /*0010*/ 	.short	0x0000
        /*0012*/ 	.short	0x0000
        /*0014*/ 	.byte	0x00, 0xf5, 0x21, 0x00


	//----- nvinfo : EIATTR_SPARSE_MMA_MASK
	.align		4
.L_166:
        /*0018*/ 	.byte	0x03, 0x50
        /*001a*/ 	.short	0x0000


	//----- nvinfo : EIATTR_MAXREG_COUNT
	.align		4
        /*001c*/ 	.byte	0x03, 0x1b
        /*001e*/ 	.short	0x00ff


	//----- nvinfo : EIATTR_MERCURY_ISA_VERSION
	.align		4
        /*0020*/ 	.byte	0x03, 0x5f
        /*0022*/ 	.short	0x0101


	//----- nvinfo : EIATTR_VRC_CTA_INIT_COUNT
	.align		4
        /*0024*/ 	.byte	0x02, 0x4a
	.zero		1
	.zero		1


	//----- nvinfo : EIATTR_EXIT_INSTR_OFFSETS
	.align		4
        /*0028*/ 	.byte	0x04, 0x1c
        /*002a*/ 	.short	(.L_168 - .L_167)


	//   ....[0]....
.L_167:
        /*002c*/ 	.word	0x00000090


	//   ....[1]....
        /*0030*/ 	.word	0x000000e0


	//   ....[2]....
        /*0034*/ 	.word	0x00000120


	//----- nvinfo : EIATTR_CBANK_PARAM_SIZE
	.align		4
.L_168:
        /*0038*/ 	.byte	0x03, 0x19
        /*003a*/ 	.short	0x0008


	//----- nvinfo : EIATTR_PARAM_CBANK
	.align		4
        /*003c*/ 	.byte	0x04, 0x0a
        /*003e*/ 	.short	(.L_170 - .L_169)
	.align		4
.L_169:
        /*0040*/ 	.word	index@(.nv.constant0._Z21age_components_kernelP13ComponentPool)
        /*0044*/ 	.short	0x0380
        /*0046*/ 	.short	0x0008


	//----- nvinfo : EIATTR_SW_WAR
	.align		4
.L_170:
        /*0048*/ 	.byte	0x04, 0x36
        /*004a*/ 	.short	(.L_172 - .L_171)
.L_171:
        /*004c*/ 	.word	0x00000008
.L_172:


//--------------------- .nv.info._Z18cull_hungry_kernelP13ComponentPoolf --------------------------
	.section	.nv.info._Z18cull_hungry_kernelP13ComponentPoolf,"",@"SHT_CUDA_INFO"
	.sectionflags	@""
	.align	4


	//----- nvinfo : EIATTR_CUDA_API_VERSION
	.align		4
        /*0000*/ 	.byte	0x04, 0x37
        /*0002*/ 	.short	(.L_174 - .L_173)
.L_173:
        /*0004*/ 	.word	0x00000082


	//----- nvinfo : EIATTR_KPARAM_INFO
	.align		4
.L_174:
        /*0008*/ 	.byte	0x04, 0x17
        /*000a*/ 	.short	(.L_176 - .L_175)
.L_175:
        /*000c*/ 	.word	0x00000000
        /*0010*/ 	.short	0x0001
        /*0012*/ 	.short	0x0008
        /*0014*/ 	.byte	0x00, 0xf0, 0x11, 0x00


	//----- nvinfo : EIATTR_KPARAM_INFO
	.align		4
.L_176:
        /*0018*/ 	.byte	0x04, 0x17
        /*001a*/ 	.short	(.L_178 - .L_177)
.L_177:
        /*001c*/ 	.word	0x00000000
        /*0020*/ 	.short	0x0000
        /*0022*/ 	.short	0x0000
        /*0024*/ 	.byte	0x00, 0xf5, 0x21, 0x00


	//----- nvinfo : EIATTR_SPARSE_MMA_MASK
	.align		4
.L_178:
        /*0028*/ 	.byte	0x03, 0x50
        /*002a*/ 	.short	0x0000


	//----- nvinfo : EIATTR_MAXREG_COUNT
	.align		4
        /*002c*/ 	.byte	0x03, 0x1b
        /*002e*/ 	.short	0x00ff


	//----- nvinfo : EIATTR_MERCURY_ISA_VERSION
	.align		4
        /*0030*/ 	.byte	0x03, 0x5f
        /*0032*/ 	.short	0x0101


	//----- nvinfo : EIATTR_INT_WARP_WIDE_INSTR_OFFSETS
	.align		4
        /*0034*/ 	.byte	0x04, 0x31
        /*0036*/ 	.short	(.L_180 - .L_179)


	//   ....[0]....
.L_179:
        /*0038*/ 	.word	0x000001e0


	//   ....[1]....
        /*003c*/ 	.word	0x00000290


	//----- nvinfo : EIATTR_VRC_CTA_INIT_COUNT
	.align		4
.L_180:
        /*0040*/ 	.byte	0x02, 0x4a
	.zero		1
	.zero		1


	//----- nvinfo : EIATTR_EXIT_INSTR_OFFSETS
	.align		4
        /*0044*/ 	.byte	0x04, 0x1c
        /*0046*/ 	.short	(.L_182 - .L_181)


	//   ....[0]....
.L_181:
        /*0048*/ 	.word	0x000000e0


	//   ....[1]....
        /*004c*/ 	.word	0x00000130


	//   ....[2]....
        /*0050*/ 	.word	0x00000170


	//   ....[3]....
        /*0054*/ 	.word	0x000002f0


	//----- nvinfo : EIATTR_CBANK_PARAM_SIZE
	.align		4
.L_182:
        /*0058*/ 	.byte	0x03, 0x19
        /*005a*/ 	.short	0x000c


	//----- nvinfo : EIATTR_PARAM_CBANK
	.align		4
        /*005c*/ 	.byte	0x04, 0x0a
        /*005e*/ 	.short	(.L_184 - .L_183)
	.align		4
.L_183:
        /*0060*/ 	.word	index@(.nv.constant0._Z18cull_hungry_kernelP13ComponentPoolf)
        /*0064*/ 	.short	0x0380
        /*0066*/ 	.short	0x000c


	//----- nvinfo : EIATTR_SW_WAR
	.align		4
.L_184:
        /*0068*/ 	.byte	0x04, 0x36
        /*006a*/ 	.short	(.L_186 - .L_185)
.L_185:
        /*006c*/ 	.word	0x00000008
.L_186:


//--------------------- .nv.info._Z16cull_weak_kernelP13ComponentPoolf --------------------------
	.section	.nv.info._Z16cull_weak_kernelP13ComponentPoolf,"",@"SHT_CUDA_INFO"
	.sectionflags	@""
	.align	4


	//----- nvinfo : EIATTR_CUDA_API_VERSION
	.align		4
        /*0000*/ 	.byte	0x04, 0x37
        /*0002*/ 	.short	(.L_188 - .L_187)
.L_187:
        /*0004*/ 	.word	0x00000082


	//----- nvinfo : EIATTR_KPARAM_INFO
	.align		4
.L_188:
        /*0008*/ 	.byte	0x04, 0x17
        /*000a*/ 	.short	(.L_190 - .L_189)
.L_189:
        /*000c*/ 	.word	0x00000000
        /*0010*/ 	.short	0x0001
        /*0012*/ 	.short	0x0008
        /*0014*/ 	.byte	0x00, 0xf0, 0x11, 0x00


	//----- nvinfo : EIATTR_KPARAM_INFO
	.align		4
.L_190:
        /*0018*/ 	.byte	0x04, 0x17
        /*001a*/ 	.short	(.L_192 - .L_191)
.L_191:
        /*001c*/ 	.word	0x00000000
        /*0020*/ 	.short	0x0000
        /*0022*/ 	.short	0x0000
        /*0024*/ 	.byte	0x00, 0xf5, 0x21, 0x00


	//----- nvinfo : EIATTR_SPARSE_MMA_MASK
	.align		4
.L_192:
        /*0028*/ 	.byte	0x03, 0x50
        /*002a*/ 	.short	0x0000


	//----- nvinfo : EIATTR_MAXREG_COUNT
	.align		4
        /*002c*/ 	.byte	0x03, 0x1b
        /*002e*/ 	.short	0x00ff


	//----- nvinfo : EIATTR_MERCURY_ISA_VERSION
	.align		4
        /*0030*/ 	.byte	0x03, 0x5f
        /*0032*/ 	.short	0x0101


	//----- nvinfo : EIATTR_INT_WARP_WIDE_INSTR_OFFSETS
	.align		4
        /*0034*/ 	.byte	0x04, 0x31
        /*0036*/ 	.short	(.L_194 - .L_193)


	//   ....[0]....
.L_193:
        /*0038*/ 	.word	0x000001e0


	//   ....[1]....
        /*003c*/ 	.word	0x00000290


	//----- nvinfo : EIATTR_VRC_CTA_INIT_COUNT
	.align		4
.L_194:
        /*0040*/ 	.byte	0x02, 0x4a
	.zero		1
	.zero		1


	//----- nvinfo : EIATTR_EXIT_INSTR_OFFSETS
	.align		4
        /*0044*/ 	.byte	0x04, 0x1c
        /*0046*/ 	.short	(.L_196 - .L_195)


	//   ....[0]....
.L_195:
        /*0048*/ 	.word	0x000000e0


	//   ....[1]....
        /*004c*/ 	.word	0x00000130


	//   ....[2]....
        /*0050*/ 	.word	0x00000170


	//   ....[3]....
        /*0054*/ 	.word	0x000002f0


	//----- nvinfo : EIATTR_CBANK_PARAM_SIZE
	.align		4
.L_196:
        /*0058*/ 	.byte	0x03, 0x19
        /*005a*/ 	.short	0x000c


	//----- nvinfo : EIATTR_PARAM_CBANK
	.align		4
        /*005c*/ 	.byte	0x04, 0x0a
        /*005e*/ 	.short	(.L_198 - .L_197)
	.align		4
.L_197:
        /*0060*/ 	.word	index@(.nv.constant0._Z16cull_weak_kernelP13ComponentPoolf)
        /*0064*/ 	.short	0x0380
        /*0066*/ 	.short	0x000c


	//----- nvinfo : EIATTR_SW_WAR
	.align		4
.L_198:
        /*0068*/ 	.byte	0x04, 0x36
        /*006a*/ 	.short	(.L_200 - .L_199)
.L_199:
        /*006c*/ 	.word	0x00000008
.L_200:


//--------------------- .nv.info._Z22spawn_component_kernelP13ComponentPoolif --------------------------
	.section	.nv.info._Z22spawn_component_kernelP13ComponentPoolif,"",@"SHT_CUDA_INFO"
	.sectionflags	@""
	.align	4


	//----- nvinfo : EIATTR_CUDA_API_VERSION
	.align		4
        /*0000*/ 	.byte	0x04, 0x37
        /*0002*/ 	.short	(.L_202 - .L_201)
.L_201:
        /*0004*/ 	.word	0x00000082


	//----- nvinfo : EIATTR_KPARAM_INFO
	.align		4
.L_202:
        /*0008*/ 	.byte	0x04, 0x17
        /*000a*/ 	.short	(.L_204 - .L_203)
.L_203:
        /*000c*/ 	.word	0x00000000
        /*0010*/ 	.short	0x0002
        /*0012*/ 	.short	0x000c
        /*0014*/ 	.byte	0x00, 0xf0, 0x11, 0x00


	//----- nvinfo : EIATTR_KPARAM_INFO
	.align		4
.L_204:
        /*0018*/ 	.byte	0x04, 0x17
        /*001a*/ 	.short	(.L_206 - .L_205)
.L_205:
        /*001c*/ 	.word	0x00000000
        /*0020*/ 	.short	0x0001
        /*0022*/ 	.short	0x0008
        /*0024*/ 	.byte	0x00, 0xf0, 0x11, 0x00


	//----- nvinfo : EIATTR_KPARAM_INFO
	.align		4
.L_206:
        /*0028*/ 	.byte	0x04, 0x17
        /*002a*/ 	.short	(.L_208 - .L_207)
.L_207:
        /*002c*/ 	.word	0x00000000
        /*0030*/ 	.short	0x0000
        /*0032*/ 	.short	0x0000
        /*0034*/ 	.byte	0x00, 0xf5, 0x21, 0x00


	//----- nvinfo : EIATTR_SPARSE_MMA_MASK
	.align		4
.L_208:
        /*0038*/ 	.byte	0x03, 0x50
        /*003a*/ 	.short	0x0000


	//----- nvinfo : EIATTR_MAXREG_COUNT
	.align		4
        /*003c*/ 	.byte	0x03, 0x1b
        /*003e*/ 	.short	0x00ff


	//----- nvinfo : EIATTR_MERCURY_ISA_VERSION
	.align		4
        /*0040*/ 	.byte	0x03, 0x5f
        /*0042*/ 	.short	0x0101


	//----- nvinfo : EIATTR_INT_WARP_WIDE_INSTR_OFFSETS
	.align		4
        /*0044*/ 	.byte	0x04, 0x31
        /*0046*/ 	.short	(.L_210 - .L_209)


	//   ....[0]....
.L_209:
        /*0048*/ 	.word	0x000001b0


	//   ....[1]....
        /*004c*/ 	.word	0x00000240


	//   ....[2]....
        /*0050*/ 	.word	0x000028d0


	//----- nvinfo : EIATTR_VRC_CTA_INIT_COUNT
	.align		4
.L_210:
        /*0054*/ 	.byte	0x02, 0x4a
	.zero		1
	.zero		1


	//----- nvinfo : EIATTR_EXIT_INSTR_OFFSETS
	.align		4
        /*0058*/ 	.byte	0x04, 0x1c
        /*005a*/ 	.short	(.L_212 - .L_211)


	//   ....[0]....
.L_211:
        /*005c*/ 	.word	0x00000050


	//   ....[1]....
        /*0060*/ 	.word	0x00000150


	//   ....[2]....
        /*0064*/ 	.word	0x00000260


	//   ....[3]....
        /*0068*/ 	.word	0x00000380


	//   ....[4]....
        /*006c*/ 	.word	0x00002930


	//----- nvinfo : EIATTR_CRS_STACK_SIZE
	.align		4
.L_212:
        /*0070*/ 	.byte	0x04, 0x1e
        /*0072*/ 	.short	(.L_214 - .L_213)
.L_213:
        /*0074*/ 	.word	0x00000000


	//----- nvinfo : EIATTR_CBANK_PARAM_SIZE
	.align		4
.L_214:
        /*0078*/ 	.byte	0x03, 0x19
        /*007a*/ 	.short	0x0010


	//----- nvinfo : EIATTR_PARAM_CBANK
	.align		4
        /*007c*/ 	.byte	0x04, 0x0a
        /*007e*/ 	.short	(.L_216 - .L_215)
	.align		4
.L_215:
        /*0080*/ 	.word	index@(.nv.constant0._Z22spawn_component_kernelP13ComponentPoolif)
        /*0084*/ 	.short	0x0380
        /*0086*/ 	.short	0x0010


	//----- nvinfo : EIATTR_SW_WAR
	.align		4
.L_216:
        /*0088*/ 	.byte	0x04, 0x36
        /*008a*/ 	.short	(.L_218 - .L_217)
.L_217:
        /*008c*/ 	.word	0x00000008
.L_218:


//--------------------- .nv.callgraph             --------------------------
	.section	.nv.callgraph,"",@"SHT_CUDA_CALLGRAPH"
	.align	4
	.sectionentsize	8
	.align		4
        /*0000*/ 	.word	0x00000000
	.align		4
        /*0004*/ 	.word	0xffffffff
	.align		4
        /*0008*/ 	.word	0x00000000
	.align		4
        /*000c*/ 	.word	0xfffffffe
	.align		4
        /*0010*/ 	.word	0x00000000
	.align		4
        /*0014*/ 	.word	0xfffffffd
	.align		4
        /*0018*/ 	.word	0x00000000
	.align		4
        /*001c*/ 	.word	0xfffffffc


//--------------------- .nv.constant4             --------------------------
	.section	.nv.constant4,"a",@progbits
	.align	8
	.align		8
.nv.constant4:
        /*0000*/ 	.dword	__cudart_i2opi_f


//--------------------- .text._Z25compute_pool_stats_kernelP13ComponentPoolPfS1_S1_S1_ --------------------------
	.section	.text._Z25compute_pool_stats_kernelP13ComponentPoolPfS1_S1_S1_,"ax",@progbits
	.align	128
        .global         _Z25compute_pool_stats_kernelP13ComponentPoolPfS1_S1_S1_
        .type           _Z25compute_pool_stats_kernelP13ComponentPoolPfS1_S1_S1_,@function
        .size           _Z25compute_pool_stats_kernelP13ComponentPoolPfS1_S1_S1_,(.L_x_97 - _Z25compute_pool_stats_kernelP13ComponentPoolPfS1_S1_S1_)
        .other          _Z25compute_pool_stats_kernelP13ComponentPoolPfS1_S1_S1_,@"STO_CUDA_ENTRY STV_DEFAULT"
_Z25compute_pool_stats_kernelP13ComponentPoolPfS1_S1_S1_:
.text._Z25compute_pool_stats_kernelP13ComponentPoolPfS1_S1_S1_:
[----:B------:R-:W-:Y:S08]  /*0000*/  LDC R1, c[0x0][0x37c] ;  /* 0x0000df00ff017b82 */ /* 0x000ff00000000800 */
[----:B------:R-:W0:Y:S01]  /*0010*/  LDC.64 R6, c[0x0][0x380] ;  /* 0x0000e000ff067b82 */ /* 0x000e220000000a00 */
[----:B------:R-:W0:Y:S02]  /*0020*/  LDCU.64 UR8, c[0x0][0x358] ;  /* 0x00006b00ff0877ac */ /* 0x000e240008000a00 */
[----:B0-----:R-:W2:Y:S05]  /*0030*/  LDG.E R5, desc[UR8][R6.64+0x14] ;  /* 0x0000140806057981 */ /* 0x001eaa000c1e1900 */
[----:B------:R-:W0:Y:S01]  /*0040*/  S2UR UR4, SR_CTAID.X ;  /* 0x00000000000479c3 */ /* 0x000e220000002500 */
[----:B------:R-:W-:Y:S01]  /*0050*/  BSSY.RECONVERGENT B0, `(.L_x_0) ;  /* 0x0000012000007945 */ /* 0x000fe20003800200 */
[----:B------:R-:W-:Y:S01]  /*0060*/  HFMA2 R9, -RZ, RZ, 0, 0 ;  /* 0x00000000ff097431 */ /* 0x000fe200000001ff */
[----:B------:R-:W0:Y:S01]  /*0070*/  S2R R0, SR_TID.X ;  /* 0x0000000000007919 */ /* 0x000e220000002100 */
[----:B------:R-:W-:-:S02]  /*0080*/  IMAD.MOV.U32 R2, RZ, RZ, RZ ;  /* 0x000000ffff027224 */ /* 0x000fc400078e00ff */
[----:B------:R-:W-:Y:S02]  /*0090*/  IMAD.MOV.U32 R10, RZ, RZ, RZ ;  /* 0x000000ffff0a7224 */ /* 0x000fe400078e00ff */
[----:B------:R-:W0:Y:S02]  /*00a0*/  LDC R3, c[0x0][0x360] ;  /* 0x0000d800ff037b82 */ /* 0x000e240000000800 */
[----:B0-----:R-:W-:-:S05]  /*00b0*/  IMAD R8, R3, UR4, R0 ;  /* 0x0000000403087c24 */ /* 0x001fca000f8e0200 */
[----:B--2---:R-:W-:-:S13]  /*00c0*/  ISETP.GE.AND P0, PT, R8, R5, PT ;  /* 0x000000050800720c */ /* 0x004fda0003f06270 */
[----:B------:R-:W-:Y:S05]  /*00d0*/  @P0 BRA `(.L_x_1) ;  /* 0x0000000000240947 */ /* 0x000fea0003800000 */
[----:B------:R-:W2:Y:S02]  /*00e0*/  LDG.E.64 R4, desc[UR8][R6.64] ;  /* 0x0000000806047981 */ /* 0x000ea4000c1e1b00 */
[----:B--2---:R-:W-:-:S05]  /*00f0*/  IMAD.WIDE R4, R8, 0x1018, R4 ;  /* 0x0000101808047825 */ /* 0x004fca00078e0204 */
[----:B------:R-:W2:Y:S02]  /*0100*/  LD.E.U8 R11, desc[UR8][R4.64+0x14] ;  /* 0x00001408040b7980 */ /* 0x000ea4000c101100 */
[----:B--2---:R-:W-:-:S13]  /*0110*/  ISETP.NE.AND P0, PT, R11, RZ, PT ;  /* 0x000000ff0b00720c */ /* 0x004fda0003f05270 */
[----:B------:R-:W-:Y:S05]  /*0120*/  @!P0 BRA `(.L_x_1) ;  /* 0x0000000000108947 */ /* 0x000fea0003800000 */
[----:B------:R-:W2:Y:S04]  /*0130*/  LD.E R10, desc[UR8][R4.64+0x10] ;  /* 0x00001008040a7980 */ /* 0x000ea8000c101900 */
[----:B------:R0:W5:Y:S04]  /*0140*/  LD.E R2, desc[UR8][R4.64+0x4] ;  /* 0x0000040804027980 */ /* 0x000168000c101900 */
[----:B------:R0:W5:Y:S02]  /*0150*/  LD.E R9, desc[UR8][R4.64+0x8] ;  /* 0x0000080804097980 */ /* 0x000164000c101900 */
[----:B0-2---:R-:W-:-:S07]  /*0160*/  I2FP.F32.S32 R10, R10 ;  /* 0x0000000a000a7245 */ /* 0x005fce0000201400 */
.L_x_1:
[----:B------:R-:W-:Y:S05]  /*0170*/  BSYNC.RECONVERGENT B0 ;  /* 0x0000000000007941 */ /* 0x000fea0003800200 */
.L_x_0:
[----:B------:R-:W0:Y:S01]  /*0180*/  S2UR UR7, SR_CgaCtaId ;  /* 0x00000000000779c3 */ /* 0x000e220000008800 */
[----:B------:R-:W-:Y:S01]  /*0190*/  UMOV UR4, 0x400 ;  /* 0x0000040000047882 */ /* 0x000fe20000000000 */
[----:B------:R-:W-:Y:S01]  /*01a0*/  ISETP.GE.U32.AND P0, PT, R3, 0x2, PT ;  /* 0x000000020300780c */ /* 0x000fe20003f06070 */
[----:B------:R-:W-:Y:S02]  /*01b0*/  UIADD3 UR5, UPT, UPT, UR4, 0x400, URZ ;  /* 0x0000040004057890 */ /* 0x000fe4000fffe0ff */
[----:B------:R-:W-:Y:S02]  /*01c0*/  UIADD3 UR6, UPT, UPT, UR4, 0x800, URZ ;  /* 0x0000080004067890 */ /* 0x000fe4000fffe0ff */
[----:B0-----:R-:W-:Y:S02]  /*01d0*/  ULEA UR4, UR7, UR4, 0x18 ;  /* 0x0000000407047291 */ /* 0x001fe4000f8ec0ff */
[----:B------:R-:W-:Y:S02]  /*01e0*/  ULEA UR5, UR7, UR5, 0x18 ;  /* 0x0000000507057291 */ /* 0x000fe4000f8ec0ff */
[----:B------:R-:W-:-:S02]  /*01f0*/  ULEA UR6, UR7, UR6, 0x18 ;  /* 0x0000000607067291 */ /* 0x000fc4000f8ec0ff */
[C---:B------:R-:W-:Y:S02]  /*0200*/  LEA R5, R0.reuse, UR4, 0x2 ;  /* 0x0000000400057c11 */ /* 0x040fe4000f8e10ff */
[C---:B------:R-:W-:Y:S02]  /*0210*/  LEA R4, R0.reuse, UR5, 0x2 ;  /* 0x0000000500047c11 */ /* 0x040fe4000f8e10ff */
[----:B------:R-:W-:Y:S01]  /*0220*/  LEA R7, R0, UR6, 0x2 ;  /* 0x0000000600077c11 */ /* 0x000fe2000f8e10ff */
[----:B-----5:R0:W-:Y:S04]  /*0230*/  STS [R5], R2 ;  /* 0x0000000205007388 */ /* 0x0201e80000000800 */
[----:B------:R0:W-:Y:S04]  /*0240*/  STS [R4], R9 ;  /* 0x0000000904007388 */ /* 0x0001e80000000800 */
[----:B------:R0:W-:Y:S01]  /*0250*/  STS [R7], R10 ;  /* 0x0000000a07007388 */ /* 0x0001e20000000800 */
[----:B------:R-:W-:Y:S06]  /*0260*/  BAR.SYNC.DEFER_BLOCKING 0x0 ;  /* 0x0000000000007b1d */ /* 0x000fec0000010000 */
[----:B------:R-:W-:Y:S05]  /*0270*/  @!P0 BRA `(.L_x_2) ;  /* 0x0000000000608947 */ /* 0x000fea0003800000 */
.L_x_5:
[----:B------:R-:W-:Y:S01]  /*0280*/  SHF.R.U32.HI R12, RZ, 0x1, R3 ;  /* 0x00000001ff0c7819 */ /* 0x000fe20000011603 */
[----:B------:R-:W-:Y:S03]  /*0290*/  BSSY.RECONVERGENT B0, `(.L_x_3) ;  /* 0x0000012000007945 */ /* 0x000fe60003800200 */
[----:B------:R-:W-:-:S13]  /*02a0*/  ISETP.GE.U32.AND P0, PT, R0, R12, PT ;  /* 0x0000000c0000720c */ /* 0x000fda0003f06070 */
[----:B-1----:R-:W-:Y:S05]  /*02b0*/  @P0 BRA `(.L_x_4) ;  /* 0x00000000003c0947 */ /* 0x002fea0003800000 */
[----:B0-----:R-:W-:Y:S01]  /*02c0*/  LEA R2, R12, R5, 0x2 ;  /* 0x000000050c027211 */ /* 0x001fe200078e10ff */
[----:B------:R-:W-:Y:S05]  /*02d0*/  LDS R9, [R5] ;  /* 0x0000000005097984 */ /* 0x000fea0000000800 */
[----:B------:R-:W0:Y:S02]  /*02e0*/  LDS R2, [R2] ;  /* 0x0000000002027984 */ /* 0x000e240000000800 */
[----:B0-----:R-:W-:Y:S01]  /*02f0*/  FADD R6, R2, R9 ;  /* 0x0000000902067221 */ /* 0x001fe20000000000 */
[----:B------:R-:W-:-:S04]  /*0300*/  IMAD R9, R12, 0x4, R4 ;  /* 0x000000040c097824 */ /* 0x000fc800078e0204 */
[----:B------:R-:W-:Y:S04]  /*0310*/  STS [R5], R6 ;  /* 0x0000000605007388 */ /* 0x000fe80000000800 */
[----:B------:R-:W-:Y:S04]  /*0320*/  LDS R9, [R9] ;  /* 0x0000000009097984 */ /* 0x000fe80000000800 */
[----:B------:R-:W0:Y:S02]  /*0330*/  LDS R10, [R4] ;  /* 0x00000000040a7984 */ /* 0x000e240000000800 */
[----:B0-----:R-:W-:Y:S01]  /*0340*/  FADD R11, R9, R10 ;  /* 0x0000000a090b7221 */ /* 0x001fe20000000000 */
[----:B------:R-:W-:-:S04]  /*0350*/  LEA R10, R12, R7, 0x2 ;  /* 0x000000070c0a7211 */ /* 0x000fc800078e10ff */
[----:B------:R-:W-:Y:S04]  /*0360*/  STS [R4], R11 ;  /* 0x0000000b04007388 */ /* 0x000fe80000000800 */
[----:B------:R-:W-:Y:S04]  /*0370*/  LDS R10, [R10] ;  /* 0x000000000a0a7984 */ /* 0x000fe80000000800 */
[----:B------:R-:W0:Y:S02]  /*0380*/  LDS R13, [R7] ;  /* 0x00000000070d7984 */ /* 0x000e240000000800 */
[----:B0-----:R-:W-:-:S05]  /*0390*/  FADD R2, R10, R13 ;  /* 0x0000000d0a027221 */ /* 0x001fca0000000000 */
[----:B------:R1:W-:Y:S02]  /*03a0*/  STS [R7], R2 ;  /* 0x0000000207007388 */ /* 0x0003e40000000800 */
.L_x_4:
[----:B------:R-:W-:Y:S05]  /*03b0*/  BSYNC.RECONVERGENT B0 ;  /* 0x0000000000007941 */ /* 0x000fea0003800200 */
.L_x_3:
[----:B------:R-:W-:Y:S01]  /*03c0*/  BAR.SYNC.DEFER_BLOCKING 0x0 ;  /* 0x0000000000007b1d */ /* 0x000fe20000010000 */
[----:B------:R-:W-:Y:S01]  /*03d0*/  ISETP.GT.U32.AND P0, PT, R3, 0x3, PT ;  /* 0x000000030300780c */ /* 0x000fe20003f04070 */
[----:B------:R-:W-:-:S12]  /*03e0*/  IMAD.MOV.U32 R3, RZ, RZ, R12 ;  /* 0x000000ffff037224 */ /* 0x000fd800078e000c */
[----:B------:R-:W-:Y:S05]  /*03f0*/  @P0 BRA `(.L_x_5) ;  /* 0xfffffffc00a00947 */ /* 0x000fea000383ffff */
.L_x_2:
[----:B------:R-:W2:Y:S01]  /*0400*/  LDC.64 R12, c[0x0][0x380] ;  /* 0x0000e000ff0c7b82 */ /* 0x000ea20000000a00 */
[----:B------:R-:W-:Y:S01]  /*0410*/  ISETP.NE.AND P0, PT, R0, RZ, PT ;  /* 0x000000ff0000720c */ /* 0x000fe20003f05270 */
[----:B------:R-:W-:-:S12]  /*0420*/  BSSY.RECONVERGENT B0, `(.L_x_6) ;  /* 0x000000e000007945 */ /* 0x000fd80003800200 */
[----:B------:R-:W-:Y:S05]  /*0430*/  @P0 BRA `(.L_x_7) ;  /* 0x0000000000300947 */ /* 0x000fea0003800000 */
[----:B------:R-:W3:Y:S01]  /*0440*/  S2UR UR5, SR_CgaCtaId ;  /* 0x00000000000579c3 */ /* 0x000ee20000008800 */
[----:B------:R-:W-:-:S07]  /*0450*/  UMOV UR4, 0x400 ;  /* 0x0000040000047882 */ /* 0x000fce0000000000 */
[----:B01----:R-:W0:Y:S08]  /*0460*/  LDC.64 R2, c[0x0][0x388] ;  /* 0x0000e200ff027b82 */ /* 0x003e300000000a00 */
[----:B------:R-:W1:Y:S01]  /*0470*/  LDC.64 R4, c[0x0][0x390] ;  /* 0x0000e400ff047b82 */ /* 0x000e620000000a00 */
[----:B---3--:R-:W-:-:S07]  /*0480*/  ULEA UR4, UR5, UR4, 0x18 ;  /* 0x0000000405047291 */ /* 0x008fce000f8ec0ff */
[----:B------:R-:W3:Y:S02]  /*0490*/  LDC.64 R6, c[0x0][0x398] ;  /* 0x0000e600ff067b82 */ /* 0x000ee40000000a00 */
[----:B------:R-:W0:Y:S04]  /*04a0*/  LDS R9, [UR4] ;  /* 0x00000004ff097984 */ /* 0x000e280008000800 */
[----:B------:R-:W1:Y:S04]  /*04b0*/  LDS R11, [UR4+0x400] ;  /* 0x00040004ff0b7984 */ /* 0x000e680008000800 */
[----:B------:R-:W3:Y:S04]  /*04c0*/  LDS R15, [UR4+0x800] ;  /* 0x00080004ff0f7984 */ /* 0x000ee80008000800 */
[----:B0-----:R4:W5:Y:S04]  /*04d0*/  ATOMG.E.ADD.F32.FTZ.RN.STRONG.GPU PT, RZ, desc[UR8][R2.64], R9 ;  /* 0x8000000902ff79a3 */ /* 0x001968000c1ef308 */
[----:B-1----:R4:W5:Y:S04]  /*04e0*/  ATOMG.E.ADD.F32.FTZ.RN.STRONG.GPU PT, RZ, desc[UR8][R4.64], R11 ;  /* 0x8000000b04ff79a3 */ /* 0x002968000c1ef308 */
[----:B---3--:R4:W5:Y:S02]  /*04f0*/  ATOMG.E.ADD.F32.FTZ.RN.STRONG.GPU PT, RZ, desc[UR8][R6.64], R15 ;  /* 0x8000000f06ff79a3 */ /* 0x008964000c1ef308 */
.L_x_7:
[----:B------:R-:W-:Y:S05]  /*0500*/  BSYNC.RECONVERGENT B0 ;  /* 0x0000000000007941 */ /* 0x000fea0003800200 */
.L_x_6:
[----:B--2-4-:R-:W2:Y:S02]  /*0510*/  LDG.E R3, desc[UR8][R12.64+0x14] ;  /* 0x000014080c037981 */ /* 0x014ea4000c1e1900 */
[----:B--2---:R-:W-:-:S13]  /*0520*/  ISETP.GE.AND P0, PT, R8, R3, PT ;  /* 0x000000030800720c */ /* 0x004fda0003f06270 */
[----:B------:R-:W-:Y:S05]  /*0530*/  @P0 EXIT ;  /* 0x000000000000094d */ /* 0x000fea0003800000 */
[----:B01----:R-:W2:Y:S02]  /*0540*/  LDG.E.64 R2, desc[UR8][R12.64] ;  /* 0x000000080c027981 */ /* 0x003ea4000c1e1b00 */
[----:B--2---:R-:W-:-:S06]  /*0550*/  IMAD.WIDE R2, R8, 0x1018, R2 ;  /* 0x0000101808027825 */ /* 0x004fcc00078e0202 */
[----:B------:R-:W2:Y:S02]  /*0560*/  LD.E.U8 R2, desc[UR8][R2.64+0x14] ;  /* 0x0000140802027980 */ /* 0x000ea4000c101100 */
[----:B--2---:R-:W-:-:S13]  /*0570*/  ISETP.NE.AND P0, PT, R2, RZ, PT ;  /* 0x000000ff0200720c */ /* 0x004fda0003f05270 */
[----:B------:R-:W-:Y:S05]  /*0580*/  @!P0 EXIT ;  /* 0x000000000000894d */ /* 0x000fea0003800000 */
[----:B------:R-:W-:Y:S06]  /*0590*/  MEMBAR.SC.SYS ;  /* 0x0000000000007992 */ /* 0x000fec0000003000 */
[----:B------:R-:W-:-:S00]  /*05a0*/  ERRBAR ;  /* 0x00000000000079ab */ /* 0x000fc00000000000 */
[----:B------:R-:W-:Y:S06]  /*05b0*/  CGAERRBAR ;  /* 0x00000000000075ab */ /* 0x000fec0000000000 */
[----:B------:R-:W-:Y:S04]  /*05c0*/  CCTL.IVALL ;  /* 0x00000000ff00798f */ /* 0x000fe80002000000 */
[----:B------:R-:W2:Y:S04]  /*05d0*/  LD.E.STRONG.SYS R10, desc[UR8][R12.64+0xc] ;  /* 0x00000c080c0a7980 */ /* 0x000ea8000c115900 */
[----:B--2---:R-:W-:Y:S04]  /*05e0*/  CCTL.IVALL ;  /* 0x00000000ff00798f */ /* 0x004fe80002000000 */
[----:B------:R0:W2:Y:S01]  /*05f0*/  LDG.E R9, desc[UR8][R12.64+0x14] ;  /* 0x000014080c097981 */ /* 0x0000a2000c1e1900 */
[----:B------:R-:W-:Y:S01]  /*0600*/  SHF.R.S32.HI R0, RZ, 0x1f, R8 ;  /* 0x0000001fff007819 */ /* 0x000fe20000011408 */
[----:B------:R-:W-:-:S02]  /*0610*/  HFMA2 R4, -RZ, RZ, 0, 2.6226043701171875e-06 ;  /* 0x0000002cff047431 */ /* 0x000fc400000001ff */
[----:B------:R-:W-:Y:S01]  /*0620*/  IMAD.MOV.U32 R5, RZ, RZ, 0x0 ;  /* 0x00000000ff057424 */ /* 0x000fe200078e00ff */
[----:B------:R-:W-:Y:S01]  /*0630*/  UMOV UR4, URZ ;  /* 0x000000ff00047c82 */ /* 0x000fe20008000000 */
[----:B------:R-:W-:-:S04]  /*0640*/  IMAD.WIDE.U32 R14, R8, 0x7f4a7c15, RZ ;  /* 0x7f4a7c15080e7825 */ /* 0x000fc800078e00ff */
[C---:B------:R-:W-:Y:S02]  /*0650*/  IMAD R3, R0.reuse, 0x7f4a7c15, RZ ;  /* 0x7f4a7c1500037824 */ /* 0x040fe400078e02ff */
[----:B------:R-:W-:Y:S01]  /*0660*/  IMAD R17, R0, 0x1018, RZ ;  /* 0x0000101800117824 */ /* 0x000fe200078e02ff */
[----:B------:R-:W-:Y:S01]  /*0670*/  MOV R0, RZ ;  /* 0x000000ff00007202 */ /* 0x000fe20000000f00 */
[C---:B------:R-:W-:Y:S02]  /*0680*/  IMAD R3, R8.reuse, -0x61c88647, R3 ;  /* 0x9e3779b908037824 */ /* 0x040fe400078e0203 */
[----:B------:R-:W-:-:S03]  /*0690*/  IMAD.WIDE.U32 R4, R8, 0x1018, R4 ;  /* 0x0000101808047825 */ /* 0x000fc600078e0004 */
[----:B------:R-:W-:Y:S01]  /*06a0*/  IADD3 R15, PT, PT, R15, R3, RZ ;  /* 0x000000030f0f7210 */ /* 0x000fe20007ffe0ff */
[----:B0-----:R-:W-:Y:S01]  /*06b0*/  IMAD.IADD R12, R5, 0x1, R17 ;  /* 0x00000001050c7824 */ /* 0x001fe200078e0211 */
[----:B------:R-:W-:Y:S02]  /*06c0*/  SHF.R.S32.HI R2, RZ, 0x1f, R10 ;  /* 0x0000001fff027819 */ /* 0x000fe4000001140a */
[----:B--2---:R-:W-:-:S03]  /*06d0*/  I2FP.F32.S32 R13, R9 ;  /* 0x00000009000d7245 */ /* 0x004fc60000201400 */
[----:B------:R-:W-:-:S04]  /*06e0*/  IMAD R7, R2, 0x1ce4e5b9, RZ ;  /* 0x1ce4e5b902077824 */ /* 0x000fc800078e02ff */
[C---:B------:R-:W-:Y:S02]  /*06f0*/  IMAD R7, R10.reuse, -0x40a7b893, R7 ;  /* 0xbf58476d0a077824 */ /* 0x040fe400078e0207 */
[----:B------:R-:W-:-:S04]  /*0700*/  IMAD.WIDE.U32 R10, R10, 0x1ce4e5b9, RZ ;  /* 0x1ce4e5b90a0a7825 */ /* 0x000fc800078e00ff */
[----:B------:R-:W-:-:S07]  /*0710*/  IMAD.IADD R11, R11, 0x1, R7 ;  /* 0x000000010b0b7824 */ /* 0x000fce00078e0207 */
.L_x_14:
[C---:B------:R-:W-:Y:S01]  /*0720*/  SHF.L.U64.HI R2, R14.reuse, 0x17, R15 ;  /* 0x000000170e027819 */ /* 0x040fe2000001020f */
[----:B------:R-:W-:Y:S01]  /*0730*/  UIADD3 UR4, UPT, UPT, UR4, 0x1, URZ ;  /* 0x0000000104047890 */ /* 0x000fe2000fffe0ff */
[----:B------:R-:W-:Y:S01]  /*0740*/  SHF.L.U32 R3, R14, 0x17, RZ ;  /* 0x000000170e037819 */ /* 0x000fe200000006ff */
[----:B------:R-:W-:Y:S01]  /*0750*/  BSSY.RECONVERGENT B0, `(.L_x_8) ;  /* 0x0000092000007945 */ /* 0x000fe20003800200 */
[----:B------:R-:W-:Y:S01]  /*0760*/  IABS R6, R9 ;  /* 0x0000000900067213 */ /* 0x000fe20000000000 */
[----:B------:R-:W-:Y:S01]  /*0770*/  UISETP.NE.AND UP1, UPT, UR4, 0xa, UPT ;  /* 0x0000000a0400788c */ /* 0x000fe2000bf25270 */
[----:B------:R-:W-:Y:S02]  /*0780*/  LOP3.LUT R15, R2, R15, RZ, 0x3c, !PT ;  /* 0x0000000f020f7212 */ /* 0x000fe400078e3cff */
[----:B------:R-:W-:Y:S01]  /*0790*/  LOP3.LUT R14, R3, R14, RZ, 0x3c, !PT ;  /* 0x0000000e030e7212 */ /* 0x000fe200078e3cff */
[----:B------:R-:W0:Y:S01]  /*07a0*/  I2F.RP R18, R6 ;  /* 0x0000000600127306 */ /* 0x000e220000209400 */
[----:B------:R-:W-:-:S02]  /*07b0*/  SHF.R.U64 R7, R10, 0x1a, R11 ;  /* 0x0000001a0a077819 */ /* 0x000fc4000000120b */
[----:B------:R-:W-:Y:S02]  /*07c0*/  SHF.R.U64 R2, R14, 0x11, R15 ;  /* 0x000000110e027819 */ /* 0x000fe4000000120f */
[----:B------:R-:W-:Y:S02]  /*07d0*/  SHF.R.U32.HI R16, RZ, 0x1a, R11 ;  /* 0x0000001aff107819 */ /* 0x000fe4000001160b */
[----:B------:R-:W-:Y:S02]  /*07e0*/  SHF.R.U32.HI R3, RZ, 0x11, R15 ;  /* 0x00000011ff037819 */ /* 0x000fe4000001160f */
[----:B------:R-:W-:Y:S02]  /*07f0*/  LOP3.LUT R7, R10, R7, R2, 0x96, !PT ;  /* 0x000000070a077212 */ /* 0x000fe400078e9602 */
[----:B------:R-:W-:Y:S02]  /*0800*/  LOP3.LUT R16, R11, R16, R3, 0x96, !PT ;  /* 0x000000100b107212 */ /* 0x000fe400078e9603 */
[----:B------:R-:W-:-:S02]  /*0810*/  LOP3.LUT R7, R7, R14, RZ, 0x3c, !PT ;  /* 0x0000000e07077212 */ /* 0x000fc400078e3cff */
[----:B------:R-:W-:Y:S01]  /*0820*/  LOP3.LUT R16, R16, R15, RZ, 0x3c, !PT ;  /* 0x0000000f10107212 */ /* 0x000fe200078e3cff */
[----:B0-----:R-:W0:Y:S01]  /*0830*/  MUFU.RCP R18, R18 ;  /* 0x0000001200127308 */ /* 0x001e220000001000 */
[----:B------:R-:W-:Y:S02]  /*0840*/  IADD3 R14, P0, PT, R10, R7, RZ ;  /* 0x000000070a0e7210 */ /* 0x000fe40007f1e0ff */
[----:B------:R-:W-:-:S03]  /*0850*/  IABS R20, R9 ;  /* 0x0000000900147213 */ /* 0x000fc60000000000 */
[----:B------:R-:W-:-:S04]  /*0860*/  IMAD.X R15, R11, 0x1, R16, P0 ;  /* 0x000000010b0f7824 */ /* 0x000fc800000e0610 */
[----:B------:R1:W2:Y:S01]  /*0870*/  I2F.U64 R14, R14 ;  /* 0x0000000e000e7312 */ /* 0x0002a20000301000 */
[----:B0-----:R-:W-:Y:S02]  /*0880*/  IADD3 R3, PT, PT, R18, 0xffffffe, RZ ;  /* 0x0ffffffe12037810 */ /* 0x001fe40007ffe0ff */
[----:B-1----:R-:W-:-:S05]  /*0890*/  IADD3 R15, PT, PT, RZ, -R20, RZ ;  /* 0x80000014ff0f7210 */ /* 0x002fca0007ffe0ff */
[----:B------:R-:W0:Y:S01]  /*08a0*/  F2I.FTZ.U32.TRUNC.NTZ R3, R3 ;  /* 0x0000000300037305 */ /* 0x000e22000021f000 */
[----:B--2---:R-:W-:-:S04]  /*08b0*/  FMUL R2, R14, 5.42101086242752217e-20 ;  /* 0x1f8000000e027820 */ /* 0x004fc80000400000 */
[----:B------:R-:W-:-:S04]  /*08c0*/  FMUL R2, R13, R2 ;  /* 0x000000020d027220 */ /* 0x000fc80000400000 */
[----:B------:R1:W2:Y:S01]  /*08d0*/  F2I.TRUNC.NTZ R17, R2 ;  /* 0x0000000200117305 */ /* 0x0002a2000020f100 */
[----:B0-----:R-:W-:-:S04]  /*08e0*/  IMAD.MOV R19, RZ, RZ, -R3 ;  /* 0x000000ffff137224 */ /* 0x001fc800078e0a03 */
[----:B------:R-:W-:Y:S02]  /*08f0*/  IMAD R19, R19, R6, RZ ;  /* 0x0000000613137224 */ /* 0x000fe400078e02ff */
[----:B-1----:R-:W-:-:S04]  /*0900*/  IMAD.MOV.U32 R2, RZ, RZ, RZ ;  /* 0x000000ffff027224 */ /* 0x002fc800078e00ff */
[----:B------:R-:W-:Y:S01]  /*0910*/  IMAD.HI.U32 R3, R3, R19, R2 ;  /* 0x0000001303037227 */ /* 0x000fe200078e0002 */
[----:B--2---:R-:W-:Y:S02]  /*0920*/  IABS R14, R17 ;  /* 0x00000011000e7213 */ /* 0x004fe40000000000 */
[----:B------:R-:W-:-:S03]  /*0930*/  ISETP.GE.AND P2, PT, R17, RZ, PT ;  /* 0x000000ff1100720c */ /* 0x000fc60003f46270 */
[----:B------:R-:W-:-:S04]  /*0940*/  IMAD.HI.U32 R3, R3, R14, RZ ;  /* 0x0000000e03037227 */ /* 0x000fc800078e00ff */
[----:B------:R-:W-:Y:S01]  /*0950*/  IMAD R3, R3, R15, R14 ;  /* 0x0000000f03037224 */ /* 0x000fe200078e020e */
[----:B------:R-:W-:Y:S01]  /*0960*/  MOV R14, R10 ;  /* 0x0000000a000e7202 */ /* 0x000fe20000000f00 */
[----:B------:R-:W-:Y:S01]  /*0970*/  IMAD.MOV.U32 R15, RZ, RZ, R11 ;  /* 0x000000ffff0f7224 */ /* 0x000fe200078e000b */
[----:B------:R-:W-:Y:S01]  /*0980*/  MOV R10, R7 ;  /* 0x00000007000a7202 */ /* 0x000fe20000000f00 */
[----:B------:R-:W-:Y:S01]  /*0990*/  IMAD.MOV.U32 R11, RZ, RZ, R16 ;  /* 0x000000ffff0b7224 */ /* 0x000fe200078e0010 */
[----:B------:R-:W-:-:S13]  /*09a0*/  ISETP.GT.U32.AND P0, PT, R6, R3, PT ;  /* 0x000000030600720c */ /* 0x000fda0003f04070 */
[----:B------:R-:W-:Y:S02]  /*09b0*/  @!P0 IADD3 R3, PT, PT, R3, -R6, RZ ;  /* 0x8000000603038210 */ /* 0x000fe40007ffe0ff */
[----:B------:R-:W-:Y:S02]  /*09c0*/  ISETP.NE.AND P0, PT, R9, RZ, PT ;  /* 0x000000ff0900720c */ /* 0x000fe40003f05270 */
[----:B------:R-:W-:-:S13]  /*09d0*/  ISETP.GT.U32.AND P1, PT, R6, R3, PT ;  /* 0x000000030600720c */ /* 0x000fda0003f24070 */
[----:B------:R-:W-:-:S05]  /*09e0*/  @!P1 IMAD.IADD R3, R3, 0x1, -R6 ;  /* 0x0000000103039824 */ /* 0x000fca00078e0a06 */
[----:B------:R-:W-:-:S05]  /*09f0*/  MOV R17, R3 ;  /* 0x0000000300117202 */ /* 0x000fca0000000f00 */
[----:B------:R-:W-:Y:S01]  /*0a00*/  @!P2 IMAD.MOV R17, RZ, RZ, -R17 ;  /* 0x000000ffff11a224 */ /* 0x000fe200078e0a11 */
[----:B------:R-:W-:-:S04]  /*0a10*/  @!P0 LOP3.LUT R17, RZ, R9, RZ, 0x33, !PT ;  /* 0x00000009ff118212 */ /* 0x000fc800078e33ff */
[----:B------:R-:W-:-:S13]  /*0a20*/  ISETP.NE.AND P0, PT, R17, R8, PT ;  /* 0x000000081100720c */ /* 0x000fda0003f05270 */
[----:B------:R-:W-:Y:S05]  /*0a30*/  @!P0 BRA `(.L_x_9) ;  /* 0x00000004008c8947 */ /* 0x000fea0003800000 */
[----:B------:R-:W0:Y:S02]  /*0a40*/  LDC.64 R2, c[0x0][0x380] ;  /* 0x0000e000ff027b82 */ /* 0x000e240000000a00 */
[----:B0-----:R-:W2:Y:S02]  /*0a50*/  LDG.E.64 R2, desc[UR8][R2.64] ;  /* 0x0000000802027981 */ /* 0x001ea4000c1e1b00 */
[----:B--2---:R-:W-:-:S05]  /*0a60*/  IMAD.WIDE R6, R17, 0x1018, R2 ;  /* 0x0000101811067825 */ /* 0x004fca00078e0202 */
[----:B------:R-:W2:Y:S02]  /*0a70*/  LD.E.U8 R16, desc[UR8][R6.64+0x14] ;  /* 0x0000140806107980 */ /* 0x000ea4000c101100 */
[----:B--2---:R-:W-:-:S13]  /*0a80*/  ISETP.NE.AND P0, PT, R16, RZ, PT ;  /* 0x000000ff1000720c */ /* 0x004fda0003f05270 */
[----:B------:R-:W-:Y:S05]  /*0a90*/  @!P0 BRA `(.L_x_9) ;  /* 0x0000000400748947 */ /* 0x000fea0003800000 */
[----:B------:R-:W-:Y:S01]  /*0aa0*/  IADD3 R2, P0, PT, R2, R4, RZ ;  /* 0x0000000402027210 */ /* 0x000fe20007f1e0ff */
[----:B------:R-:W-:Y:S01]  /*0ab0*/  HFMA2 R18, -RZ, RZ, 0, 0 ;  /* 0x00000000ff127431 */ /* 0x000fe200000001ff */
[----:B------:R-:W-:Y:S01]  /*0ac0*/  IADD3 R6, P1, PT, R6, 0x2c, RZ ;  /* 0x0000002c06067810 */ /* 0x000fe20007f3e0ff */
[----:B------:R-:W-:Y:S02]  /*0ad0*/  UMOV UR5, URZ ;  /* 0x000000ff00057c82 */ /* 0x000fe40008000000 */
[----:B------:R-:W-:Y:S01]  /*0ae0*/  IMAD.X R3, R3, 0x1, R12, P0 ;  /* 0x0000000103037824 */ /* 0x000fe200000e060c */
[----:B------:R-:W-:-:S09]  /*0af0*/  IADD3.X R7, PT, PT, RZ, R7, RZ, P1, !PT ;  /* 0x00000007ff077210 */ /* 0x000fd20000ffe4ff */
.L_x_10:
[----:B------:R-:W2:Y:S04]  /*0b00*/  LD.E R16, desc[UR8][R2.64+-0x14] ;  /* 0xffffec0802107980 */ /* 0x000ea8000c101900 */
[----:B------:R-:W2:Y:S04]  /*0b10*/  LD.E R17, desc[UR8][R6.64+-0x14] ;  /* 0xffffec0806117980 */ /* 0x000ea8000c101900 */
[----:B------:R-:W3:Y:S04]  /*0b20*/  LD.E R20, desc[UR8][R2.64+-0x10] ;  /* 0xfffff00802147980 */ /* 0x000ee8000c101900 */
[----:B------:R-:W3:Y:S04]  /*0b30*/  LD.E R25, desc[UR8][R6.64+-0x10] ;  /* 0xfffff00806197980 */ /* 0x000ee8000c101900 */
[----:B------:R-:W4:Y:S04]  /*0b40*/  LD.E R24, desc[UR8][R2.64+-0xc] ;  /* 0xfffff40802187980 */ /* 0x000f28000c101900 */
[----:B------:R-:W4:Y:S04]  /*0b50*/  LD.E R21, desc[UR8][R6.64+-0xc] ;  /* 0xfffff40806157980 */ /* 0x000f28000c101900 */
[----:B------:R-:W4:Y:S04]  /*0b60*/  LD.E R22, desc[UR8][R2.64+-0x8] ;  /* 0xfffff80802167980 */ /* 0x000f28000c101900 */
[----:B------:R-:W4:Y:S04]  /*0b70*/  LD.E R23, desc[UR8][R6.64+-0x8] ;  /* 0xfffff80806177980 */ /* 0x000f28000c101900 */
[----:B------:R-:W4:Y:S01]  /*0b80*/  LD.E R27, desc[UR8][R6.64+0x10] ;  /* 0x00001008061b7980 */ /* 0x000f22000c101900 */
[----:B--2---:R-:W-:-:S03]  /*0b90*/  FADD R19, R16, -R17 ;  /* 0x8000001110137221 */ /* 0x004fc60000000000 */
[----:B------:R-:W2:Y:S04]  /*0ba0*/  LD.E R17, desc[UR8][R2.64+-0x4] ;  /* 0xfffffc0802117980 */ /* 0x000ea8000c101900 */
[----:B------:R-:W2:Y:S01]  /*0bb0*/  LD.E R16, desc[UR8][R6.64+-0x4] ;  /* 0xfffffc0806107980 */ /* 0x000ea2000c101900 */
[----:B------:R-:W-:-:S03]  /*0bc0*/  FFMA R26, R19, R19, R18 ;  /* 0x00000013131a7223 */ /* 0x000fc60000000012 */
[----:B------:R-:W2:Y:S04]  /*0bd0*/  LD.E R19, desc[UR8][R2.64] ;  /* 0x0000000802137980 */ /* 0x000ea8000c101900 */
[----:B------:R-:W2:Y:S01]  /*0be0*/  LD.E R18, desc[UR8][R6.64] ;  /* 0x0000000806127980 */ /* 0x000ea2000c101900 */
[----:B---3--:R-:W-:-:S03]  /*0bf0*/  FADD R25, R20, -R25 ;  /* 0x8000001914197221 */ /* 0x008fc60000000000 */
[----:B------:R-:W3:Y:S01]  /*0c00*/  LD.E R20, desc[UR8][R6.64+0x4] ;  /* 0x0000040806147980 */ /* 0x000ee2000c101900 */
[----:B------:R-:W-:Y:S01]  /*0c10*/  FFMA R26, R25, R25, R26 ;  /* 0x00000019191a7223 */ /* 0x000fe2000000001a */
[----:B----4-:R-:W-:Y:S02]  /*0c20*/  FADD R25, R24, -R21 ;  /* 0x8000001518197221 */ /* 0x010fe40000000000 */
[----:B------:R-:W3:Y:S02]  /*0c30*/  LD.E R21, desc[UR8][R2.64+0x4] ;  /* 0x0000040802157980 */ /* 0x000ee4000c101900 */
[----:B------:R-:W-:Y:S01]  /*0c40*/  FFMA R26, R25, R25, R26 ;  /* 0x00000019191a7223 */ /* 0x000fe2000000001a */
[----:B------:R-:W-:Y:S01]  /*0c50*/  FADD R25, R22, -R23 ;  /* 0x8000001716197221 */ /* 0x000fe20000000000 */
[----:B------:R-:W4:Y:S04]  /*0c60*/  LD.E R24, desc[UR8][R2.64+0xc] ;  /* 0x00000c0802187980 */ /* 0x000f28000c101900 */
[----:B------:R-:W4:Y:S01]  /*0c70*/  LD.E R22, desc[UR8][R2.64+0x8] ;  /* 0x0000080802167980 */ /* 0x000f22000c101900 */
[----:B------:R-:W-:-:S03]  /*0c80*/  FFMA R26, R25, R25, R26 ;  /* 0x00000019191a7223 */ /* 0x000fc6000000001a */
[----:B------:R-:W4:Y:S04]  /*0c90*/  LD.E R23, desc[UR8][R6.64+0x8] ;  /* 0x0000080806177980 */ /* 0x000f28000c101900 */
[----:B------:R-:W4:Y:S01]  /*0ca0*/  LD.E R25, desc[UR8][R6.64+0xc] ;  /* 0x00000c0806197980 */ /* 0x000f22000c101900 */
[----:B--2---:R-:W-:-:S03]  /*0cb0*/  FADD R17, R17, -R16 ;  /* 0x8000001011117221 */ /* 0x004fc60000000000 */
[----:B------:R-:W2:Y:S01]  /*0cc0*/  LD.E R16, desc[UR8][R6.64+0x14] ;  /* 0x0000140806107980 */ /* 0x000ea2000c101900 */
[----:B------:R-:W-:-:S03]  /*0cd0*/  FFMA R17, R17, R17, R26 ;  /* 0x0000001111117223 */ /* 0x000fc6000000001a */
[----:B------:R-:W2:Y:S01]  /*0ce0*/  LD.E R26, desc[UR8][R2.64+0x10] ;  /* 0x00001008021a7980 */ /* 0x000ea2000c101900 */
[----:B------:R-:W-:-:S03]  /*0cf0*/  FADD R18, R19, -R18 ;  /* 0x8000001213127221 */ /* 0x000fc60000000000 */
[----:B------:R-:W2:Y:S01]  /*0d00*/  LD.E R19, desc[UR8][R2.64+0x18] ;  /* 0x0000180802137980 */ /* 0x000ea2000c101900 */
[----:B------:R-:W-:-:S03]  /*0d10*/  FFMA R18, R18, R18, R17 ;  /* 0x0000001212127223 */ /* 0x000fc60000000011 */
[----:B------:R-:W2:Y:S01]  /*0d20*/  LD.E R17, desc[UR8][R2.64+0x14] ;  /* 0x0000140802117980 */ /* 0x000ea2000c101900 */
[----:B---3--:R-:W-:-:S03]  /*0d30*/  FADD R21, R21, -R20 ;  /* 0x8000001415157221 */ /* 0x008fc60000000000 */
[----:B------:R-:W3:Y:S01]  /*0d40*/  LD.E R20, desc[UR8][R2.64+0x1c] ;  /* 0x00001c0802147980 */ /* 0x000ee2000c101900 */
[----:B------:R-:W-:-:S03]  /*0d50*/  FFMA R21, R21, R21, R18 ;  /* 0x0000001515157223 */ /* 0x000fc60000000012 */
[----:B------:R-:W3:Y:S01]  /*0d60*/  LD.E R18, desc[UR8][R6.64+0x18] ;  /* 0x0000180806127980 */ /* 0x000ee2000c101900 */
[----:B----4-:R-:W-:-:S03]  /*0d70*/  FADD R22, R22, -R23 ;  /* 0x8000001716167221 */ /* 0x010fc60000000000 */
[----:B------:R-:W4:Y:S01]  /*0d80*/  LD.E R23, desc[UR8][R2.64+0x20] ;  /* 0x0000200802177980 */ /* 0x000f22000c101900 */
[----:B------:R-:W-:Y:S01]  /*0d90*/  FFMA R22, R22, R22, R21 ;  /* 0x0000001616167223 */ /* 0x000fe20000000015 */
[----:B------:R-:W-:Y:S02]  /*0da0*/  FADD R25, R24, -R25 ;  /* 0x8000001918197221 */ /* 0x000fe40000000000 */
[----:B------:R-:W4:Y:S02]  /*0db0*/  LD.E R21, desc[UR8][R6.64+0x1c] ;  /* 0x00001c0806157980 */ /* 0x000f24000c101900 */
[----:B------:R-:W-:Y:S02]  /*0dc0*/  FFMA R25, R25, R25, R22 ;  /* 0x0000001919197223 */ /* 0x000fe40000000016 */
[----:B------:R-:W4:Y:S01]  /*0dd0*/  LD.E R22, desc[UR8][R6.64+0x20] ;  /* 0x0000200806167980 */ /* 0x000f22000c101900 */
[----:B--2---:R-:W-:-:S04]  /*0de0*/  FADD R26, R26, -R27 ;  /* 0x8000001b1a1a7221 */ /* 0x004fc80000000000 */
[----:B------:R-:W-:Y:S01]  /*0df0*/  FFMA R25, R26, R26, R25 ;  /* 0x0000001a1a197223 */ /* 0x000fe20000000019 */
[----:B------:R-:W-:Y:S02]  /*0e00*/  FADD R24, R17, -R16 ;  /* 0x8000001011187221 */ /* 0x000fe40000000000 */
[----:B------:R-:W2:Y:S04]  /*0e10*/  LD.E R17, desc[UR8][R2.64+0x24] ;  /* 0x0000240802117980 */ /* 0x000ea8000c101900 */
[----:B------:R-:W2:Y:S01]  /*0e20*/  LD.E R16, desc[UR8][R6.64+0x24] ;  /* 0x0000240806107980 */ /* 0x000ea2000c101900 */
[----:B------:R-:W-:-:S03]  /*0e30*/  FFMA R26, R24, R24, R25 ;  /* 0x00000018181a7223 */ /* 0x000fc60000000019 */
[----:B------:R0:W2:Y:S04]  /*0e40*/  LD.E R24, desc[UR8][R2.64+0x28] ;  /* 0x0000280802187980 */ /* 0x0000a8000c101900 */
[----:B------:R1:W2:Y:S01]  /*0e50*/  LD.E R25, desc[UR8][R6.64+0x28] ;  /* 0x0000280806197980 */ /* 0x0002a2000c101900 */
[----:B---3--:R-:W-:Y:S01]  /*0e60*/  FADD R19, R19, -R18 ;  /* 0x8000001213137221 */ /* 0x008fe20000000000 */
[----:B------:R-:W-:-:S03]  /*0e70*/  UIADD3 UR5, UPT, UPT, UR5, 0x10, URZ ;  /* 0x0000001005057890 */ /* 0x000fc6000fffe0ff */
[----:B------:R-:W-:Y:S01]  /*0e80*/  FFMA R26, R19, R19, R26 ;  /* 0x00000013131a7223 */ /* 0x000fe2000000001a */
[----:B----4-:R-:W-:Y:S01]  /*0e90*/  FADD R21, R20, -R21 ;  /* 0x8000001514157221 */ /* 0x010fe20000000000 */
[----:B------:R-:W-:-:S03]  /*0ea0*/  UISETP.NE.AND UP0, UPT, UR5, 0x200, UPT ;  /* 0x000002000500788c */ /* 0x000fc6000bf05270 */
[----:B------:R-:W-:Y:S01]  /*0eb0*/  FFMA R26, R21, R21, R26 ;  /* 0x00000015151a7223 */ /* 0x000fe2000000001a */
[----:B------:R-:W-:Y:S01]  /*0ec0*/  FADD R23, R23, -R22 ;  /* 0x8000001617177221 */ /* 0x000fe20000000000 */
[----:B0-----:R-:W-:-:S03]  /*0ed0*/  IADD3 R2, P0, PT, R2, 0x40, RZ ;  /* 0x0000004002027810 */ /* 0x001fc60007f1e0ff */
[----:B------:R-:W-:Y:S01]  /*0ee0*/  FFMA R26, R23, R23, R26 ;  /* 0x00000017171a7223 */ /* 0x000fe2000000001a */
[----:B-1----:R-:W-:Y:S01]  /*0ef0*/  IADD3 R6, P1, PT, R6, 0x40, RZ ;  /* 0x0000004006067810 */ /* 0x002fe20007f3e0ff */
[----:B------:R-:W-:-:S03]  /*0f00*/  IMAD.X R3, RZ, RZ, R3, P0 ;  /* 0x000000ffff037224 */ /* 0x000fc600000e0603 */
[----:B------:R-:W-:Y:S01]  /*0f10*/  IADD3.X R7, PT, PT, RZ, R7, RZ, P1, !PT ;  /* 0x00000007ff077210 */ /* 0x000fe20000ffe4ff */
[----:B--2---:R-:W-:-:S04]  /*0f20*/  FADD R17, R17, -R16 ;  /* 0x8000001011117221 */ /* 0x004fc80000000000 */
[----:B------:R-:W-:Y:S01]  /*0f30*/  FFMA R26, R17, R17, R26 ;  /* 0x00000011111a7223 */ /* 0x000fe2000000001a */
[----:B------:R-:W-:-:S04]  /*0f40*/  FADD R25, R24, -R25 ;  /* 0x8000001918197221 */ /* 0x000fc80000000000 */
[----:B------:R-:W-:Y:S01]  /*0f50*/  FFMA R18, R25, R25, R26 ;  /* 0x0000001919127223 */ /* 0x000fe2000000001a */
[----:B------:R-:W-:Y:S06]  /*0f60*/  BRA.U UP0, `(.L_x_10) ;  /* 0xfffffff900e47547 */ /* 0x000fec000b83ffff */
[----:B------:R-:W-:Y:S01]  /*0f70*/  FMUL R2, R18, 0.001953125 ;  /* 0x3b00000012027820 */ /* 0x000fe20000400000 */
[----:B------:R-:W-:Y:S03]  /*0f80*/  BSSY.RECONVERGENT B1, `(.L_x_11) ;  /* 0x000000d000017945 */ /* 0x000fe60003800200 */
[----:B------:R-:W-:Y:S01]  /*0f90*/  VIADD R3, R2, 0xf3000000 ;  /* 0xf300000002037836 */ /* 0x000fe20000000000 */
[----:B------:R0:W1:Y:S04]  /*0fa0*/  MUFU.RSQ R7, R2 ;  /* 0x0000000200077308 */ /* 0x0000680000001400 */
[----:B------:R-:W-:-:S13]  /*0fb0*/  ISETP.GT.U32.AND P0, PT, R3, 0x727fffff, PT ;  /* 0x727fffff0300780c */ /* 0x000fda0003f04070 */
[----:B01----:R-:W-:Y:S05]  /*0fc0*/  @!P0 BRA `(.L_x_12) ;  /* 0x0000000000108947 */ /* 0x003fea0003800000 */
[----:B------:R-:W-:-:S07]  /*0fd0*/  MOV R18, 0xff0 ;  /* 0x00000ff000127802 */ /* 0x000fce0000000f00 */
[----:B-----5:R-:W-:Y:S05]  /*0fe0*/  CALL.REL.NOINC `($__internal_0_$__cuda_sm20_sqrt_rn_f32_slowpath) ;  /* 0x0000000000687944 */ /* 0x020fea0003c00000 */
[----:B------:R-:W-:Y:S01]  /*0ff0*/  MOV R3, R6 ;  /* 0x0000000600037202 */ /* 0x000fe20000000f00 */
[----:B------:R-:W-:Y:S06]  /*1000*/  BRA `(.L_x_13) ;  /* 0x0000000000107947 */ /* 0x000fec0003800000 */
.L_x_12:
[----:B------:R-:W-:Y:S01]  /*1010*/  FMUL.FTZ R3, R2, R7 ;  /* 0x0000000702037220 */ /* 0x000fe20000410000 */
[----:B------:R-:W-:-:S03]  /*1020*/  FMUL.FTZ R6, R7, 0.5 ;  /* 0x3f00000007067820 */ /* 0x000fc60000410000 */
[----:B------:R-:W-:-:S04]  /*1030*/  FFMA R2, -R3, R3, R2 ;  /* 0x0000000303027223 */ /* 0x000fc80000000102 */
[----:B------:R-:W-:-:S07]  /*1040*/  FFMA R3, R2, R6, R3 ;  /* 0x0000000602037223 */ /* 0x000fce0000000003 */
.L_x_13:
[----:B------:R-:W-:Y:S05]  /*1050*/  BSYNC.RECONVERGENT B1 ;  /* 0x0000000000017941 */ /* 0x000fea0003800200 */
.L_x_11:
[----:B------:R-:W-:-:S07]  /*1060*/  FADD R0, R0, R3 ;  /* 0x0000000300007221 */ /* 0x000fce0000000000 */
.L_x_9:
[----:B------:R-:W-:Y:S05]  /*1070*/  BSYNC.RECONVERGENT B0 ;  /* 0x0000000000007941 */ /* 0x000fea0003800200 */
.L_x_8:
[----:B------:R-:W-:Y:S05]  /*1080*/  BRA.U UP1, `(.L_x_14) ;  /* 0xfffffff501a47547 */ /* 0x000fea000b83ffff */
[----:B------:R-:W-:Y:S02]  /*1090*/  HFMA2 R2, -RZ, RZ, 2.5625, 0 ;  /* 0x41200000ff027431 */ /* 0x000fe400000001ff */
[----:B------:R-:W-:Y:S01]  /*10a0*/  IMAD.MOV.U32 R3, RZ, RZ, 0x3dcccccd ;  /* 0x3dcccccdff037424 */ /* 0x000fe200078e00ff */
[----:B------:R-:W0:Y:S01]  /*10b0*/  FCHK P0, R0, 10 ;  /* 0x4120000000007902 */ /* 0x000e220000000000 */
[----:B------:R-:W-:Y:S02]  /*10c0*/  BSSY.RECONVERGENT B1, `(.L_x_15) ;  /* 0x0000009000017945 */ /* 0x000fe40003800200 */
[----:B------:R-:W-:-:S04]  /*10d0*/  FFMA R2, R3, -R2, 1 ;  /* 0x3f80000003027423 */ /* 0x000fc80000000802 */
[----:B------:R-:W-:-:S04]  /*10e0*/  FFMA R3, R2, R3, 0.10000000149011611938 ;  /* 0x3dcccccd02037423 */ /* 0x000fc80000000003 */
[----:B------:R-:W-:-:S04]  /*10f0*/  FFMA R2, R0, R3, RZ ;  /* 0x0000000300027223 */ /* 0x000fc800000000ff */
[----:B------:R-:W-:-:S04]  /*1100*/  FFMA R4, R2, -10, R0 ;  /* 0xc120000002047823 */ /* 0x000fc80000000000 */
[----:B------:R-:W-:Y:S01]  /*1110*/  FFMA R5, R3, R4, R2 ;  /* 0x0000000403057223 */ /* 0x000fe20000000002 */
[----:B0-----:R-:W-:Y:S06]  /*1120*/  @!P0 BRA `(.L_x_16) ;  /* 0x0000000000088947 */ /* 0x001fec0003800000 */
[----:B------:R-:W-:-:S07]  /*1130*/  MOV R2, 0x1150 ;  /* 0x0000115000027802 */ /* 0x000fce0000000f00 */
[----:B-----5:R-:W-:Y:S05]  /*1140*/  CALL.REL.NOINC `($__internal_1_$__cuda_sm3x_div_rn_noftz_f32_slowpath) ;  /* 0x00000000006c7944 */ /* 0x020fea0003c00000 */
.L_x_16:
[----:B------:R-:W-:Y:S05]  /*1150*/  BSYNC.RECONVERGENT B1 ;  /* 0x0000000000017941 */ /* 0x000fea0003800200 */
.L_x_15:
[----:B------:R-:W0:Y:S02]  /*1160*/  LDC.64 R2, c[0x0][0x3a0] ;  /* 0x0000e800ff027b82 */ /* 0x000e240000000a00 */
[----:B0-----:R-:W-:Y:S01]  /*1170*/  ATOMG.E.ADD.F32.FTZ.RN.STRONG.GPU PT, RZ, desc[UR8][R2.64], R5 ;  /* 0x8000000502ff79a3 */ /* 0x001fe2000c1ef308 */
[----:B------:R-:W-:Y:S05]  /*1180*/  EXIT ;  /* 0x000000000000794d */ /* 0x000fea0003800000 */
        .weak           $__internal_0_$__cuda_sm20_sqrt_rn_f32_slowpath
        .type           $__internal_0_$__cuda_sm20_sqrt_rn_f32_slowpath,@function
        .size           $__internal_0_$__cuda_sm20_sqrt_rn_f32_slowpath,($__internal_1_$__cuda_sm3x_div_rn_noftz_f32_slowpath - $__internal_0_$__cuda_sm20_sqrt_rn_f32_slowpath)
$__internal_0_$__cuda_sm20_sqrt_rn_f32_slowpath:
[----:B------:R-:W-:-:S13]  /*1190*/  LOP3.LUT P0, RZ, R2, 0x7fffffff, RZ, 0xc0, !PT ;  /* 0x7fffffff02ff7812 */ /* 0x000fda000780c0ff */
[----:B------:R-:W-:Y:S01]  /*11a0*/  @!P0 IMAD.MOV.U32 R3, RZ, RZ, R2 ;  /* 0x000000ffff038224 */ /* 0x000fe200078e0002 */
[----:B------:R-:W-:Y:S06]  /*11b0*/  @!P0 BRA `(.L_x_17) ;  /* 0x0000000000408947 */ /* 0x000fec0003800000 */
[----:B------:R-:W-:-:S13]  /*11c0*/  FSETP.GEU.FTZ.AND P0, PT, R2, RZ, PT ;  /* 0x000000ff0200720b */ /* 0x000fda0003f1e000 */
[----:B------:R-:W-:Y:S01]  /*11d0*/  @!P0 MOV R3, 0x7fffffff ;  /* 0x7fffffff00038802 */ /* 0x000fe20000000f00 */
[----:B------:R-:W-:Y:S06]  /*11e0*/  @!P0 BRA `(.L_x_17) ;  /* 0x0000000000348947 */ /* 0x000fec0003800000 */
[----:B------:R-:W-:-:S13]  /*11f0*/  FSETP.GTU.FTZ.AND P0, PT, |R2|, +INF , PT ;  /* 0x7f8000000200780b */ /* 0x000fda0003f1c200 */
[----:B------:R-:W-:Y:S01]  /*1200*/  @P0 FADD.FTZ R3, R2, 1 ;  /* 0x3f80000002030421 */ /* 0x000fe20000010000 */
[----:B------:R-:W-:Y:S06]  /*1210*/  @P0 BRA `(.L_x_17) ;  /* 0x0000000000280947 */ /* 0x000fec0003800000 */
[----:B------:R-:W-:-:S13]  /*1220*/  FSETP.NEU.FTZ.AND P0, PT, |R2|, +INF , PT ;  /* 0x7f8000000200780b */ /* 0x000fda0003f1d200 */
[----:B------:R-:W-:-:S04]  /*1230*/  @P0 FFMA R6, R2, 1.84467440737095516160e+19, RZ ;  /* 0x5f80000002060823 */ /* 0x000fc800000000ff */
[----:B------:R-:W0:Y:S02]  /*1240*/  @P0 MUFU.RSQ R3, R6 ;  /* 0x0000000600030308 */ /* 0x000e240000001400 */
[----:B0-----:R-:W-:Y:S01]  /*1250*/  @P0 FMUL.FTZ R7, R6, R3 ;  /* 0x0000000306070220 */ /* 0x001fe20000410000 */
[----:B------:R-:W-:Y:S01]  /*1260*/  @P0 FMUL.FTZ R17, R3, 0.5 ;  /* 0x3f00000003110820 */ /* 0x000fe20000410000 */
[----:B------:R-:W-:Y:S02]  /*1270*/  @!P0 IMAD.MOV.U32 R3, RZ, RZ, R2 ;  /* 0x000000ffff038224 */ /* 0x000fe400078e0002 */
[----:B------:R-:W-:-:S04]  /*1280*/  @P0 FADD.FTZ R16, -R7, -RZ ;  /* 0x800000ff07100221 */ /* 0x000fc80000010100 */
[----:B------:R-:W-:-:S04]  /*1290*/  @P0 FFMA R16, R7, R16, R6 ;  /* 0x0000001007100223 */ /* 0x000fc80000000006 */
[----:B------:R-:W-:-:S04]  /*12a0*/  @P0 FFMA R16, R16, R17, R7 ;  /* 0x0000001110100223 */ /* 0x000fc80000000007 */
[----:B------:R-:W-:-:S07]  /*12b0*/  @P0 FMUL.FTZ R3, R16, 2.3283064365386962891e-10 ;  /* 0x2f80000010030820 */ /* 0x000fce0000410000 */
.L_x_17:
[----:B------:R-:W-:Y:S01]  /*12c0*/  MOV R6, R3 ;  /* 0x0000000300067202 */ /* 0x000fe20000000f00 */
[----:B------:R-:W-:Y:S02]  /*12d0*/  HFMA2 R3, -RZ, RZ, 0, 0 ;  /* 0x00000000ff037431 */ /* 0x000fe400000001ff */
[----:B------:R-:W-:-:S04]  /*12e0*/  IMAD.MOV.U32 R2, RZ, RZ, R18 ;  /* 0x000000ffff027224 */ /* 0x000fc800078e0012 */
[----:B------:R-:W-:Y:S05]  /*12f0*/  RET.REL.NODEC R2 `(_Z25compute_pool_stats_kernelP13ComponentPoolPfS1_S1_S1_) ;  /* 0xffffffec02407950 */ /* 0x000fea0003c3ffff */
        .weak           $__internal_1_$__cuda_sm3x_div_rn_noftz_f32_slowpath
        .type           $__internal_1_$__cuda_sm3x_div_rn_noftz_f32_slowpath,@function
        .size           $__internal_1_$__cuda_sm3x_div_rn_noftz_f32_slowpath,(.L_x_97 - $__internal_1_$__cuda_sm3x_div_rn_noftz_f32_slowpath)
$__internal_1_$__cuda_sm3x_div_rn_noftz_f32_slowpath:
[----:B------:R-:W-:Y:S01]  /*1300*/  SHF.R.U32.HI R3, RZ, 0x17, R0 ;  /* 0x00000017ff037819 */ /* 0x000fe20000011600 */
[----:B------:R-:W-:Y:S04]  /*1310*/  BSSY.RECONVERGENT B0, `(.L_x_18) ;  /* 0x000005c000007945 */ /* 0x000fe80003800200 */
[----:B------:R-:W-:Y:S01]  /*1320*/  BSSY.RELIABLE B2, `(.L_x_19) ;  /* 0x000001a000027945 */ /* 0x000fe20003800100 */
[----:B------:R-:W-:Y:S02]  /*1330*/  LOP3.LUT R5, R3, 0xff, RZ, 0xc0, !PT ;  /* 0x000000ff03057812 */ /* 0x000fe400078ec0ff */
[----:B------:R-:W-:-:S03]  /*1340*/  MOV R3, R0 ;  /* 0x0000000000037202 */ /* 0x000fc60000000f00 */
[----:B------:R-:W-:-:S05]  /*1350*/  VIADD R6, R5, 0xffffffff ;  /* 0xffffffff05067836 */ /* 0x000fca0000000000 */
[----:B------:R-:W-:-:S13]  /*1360*/  ISETP.GT.U32.OR P0, PT, R6, 0xfd, !PT ;  /* 0x000000fd0600780c */ /* 0x000fda0007f04470 */
[----:B------:R-:W-:Y:S01]  /*1370*/  @!P0 IMAD.MOV.U32 R4, RZ, RZ, RZ ;  /* 0x000000ffff048224 */ /* 0x000fe200078e00ff */
[----:B------:R-:W-:Y:S06]  /*1380*/  @!P0 BRA `(.L_x_20) ;  /* 0x00000000004c8947 */ /* 0x000fec0003800000 */
[----:B------:R-:W-:-:S13]  /*1390*/  FSETP.GTU.FTZ.AND P0, PT, |R0|, +INF , PT ;  /* 0x7f8000000000780b */ /* 0x000fda0003f1c200 */
[----:B------:R-:W-:Y:S05]  /*13a0*/  @P0 BREAK.RELIABLE B2 ;  /* 0x0000000000020942 */ /* 0x000fea0003800100 */
[----:B------:R-:W-:Y:S05]  /*13b0*/  @P0 BRA `(.L_x_21) ;  /* 0x0000000400400947 */ /* 0x000fea0003800000 */
[----:B------:R-:W-:-:S05]  /*13c0*/  HFMA2 R4, -RZ, RZ, 2.5625, 0 ;  /* 0x41200000ff047431 */ /* 0x000fca00000001ff */
[----:B------:R-:W-:-:S13]  /*13d0*/  LOP3.LUT P0, RZ, R4, 0x7fffffff, R3, 0xc8, !PT ;  /* 0x7fffffff04ff7812 */ /* 0x000fda000780c803 */
[----:B------:R-:W-:Y:S05]  /*13e0*/  @!P0 BREAK.RELIABLE B2 ;  /* 0x0000000000028942 */ /* 0x000fea0003800100 */
[----:B------:R-:W-:Y:S05]  /*13f0*/  @!P0 BRA `(.L_x_22) ;  /* 0x0000000400288947 */ /* 0x000fea0003800000 */
[----:B------:R-:W-:-:S13]  /*1400*/  LOP3.LUT P0, RZ, R3, 0x7fffffff, RZ, 0xc0, !PT ;  /* 0x7fffffff03ff7812 */ /* 0x000fda000780c0ff */
[----:B------:R-:W-:Y:S05]  /*1410*/  @!P0 BREAK.RELIABLE B2 ;  /* 0x0000000000028942 */ /* 0x000fea0003800100 */
[----:B------:R-:W-:Y:S05]  /*1420*/  @!P0 BRA `(.L_x_23) ;  /* 0x0000000400148947 */ /* 0x000fea0003800000 */
[----:B------:R-:W-:Y:S02]  /*1430*/  FSETP.NEU.FTZ.AND P1, PT, |R0|, +INF , PT ;  /* 0x7f8000000000780b */ /* 0x000fe40003f3d200 */
[----:B------:R-:W-:-:S04]  /*1440*/  LOP3.LUT P0, RZ, R4, 0x7fffffff, RZ, 0xc0, !PT ;  /* 0x7fffffff04ff7812 */ /* 0x000fc8000780c0ff */
[----:B------:R-:W-:-:S13]  /*1450*/  PLOP3.LUT P0, PT, P1, P0, PT, 0x2f, 0xf2 ;  /* 0x0000000000f2781c */ /* 0x000fda0000f00577 */
[----:B------:R-:W-:Y:S05]  /*1460*/  @P0 BREAK.RELIABLE B2 ;  /* 0x0000000000020942 */ /* 0x000fea0003800100 */
[----:B------:R-:W-:Y:S05]  /*1470*/  @P0 BRA `(.L_x_24) ;  /* 0x0000000000f40947 */ /* 0x000fea0003800000 */
[----:B------:R-:W-:-:S13]  /*1480*/  ISETP.GE.AND P0, PT, R6, RZ, PT ;  /* 0x000000ff0600720c */ /* 0x000fda0003f06270 */
[----:B------:R-:W-:Y:S02]  /*1490*/  @P0 IMAD.MOV.U32 R4, RZ, RZ, RZ ;  /* 0x000000ffff040224 */ /* 0x000fe400078e00ff */
[----:B------:R-:W-:Y:S01]  /*14a0*/  @!P0 FFMA R3, R0, 1.84467440737095516160e+19, RZ ;  /* 0x5f80000000038823 */ /* 0x000fe200000000ff */
[----:B------:R-:W-:-:S07]  /*14b0*/  @!P0 MOV R4, 0xffffffc0 ;  /* 0xffffffc000048802 */ /* 0x000fce0000000f00 */
.L_x_20:
[----:B------:R-:W-:Y:S05]  /*14c0*/  BSYNC.RELIABLE B2 ;  /* 0x0000000000027941 */ /* 0x000fea0003800100 */
.L_x_19:
[----:B------:R-:W-:Y:S01]  /*14d0*/  UMOV UR4, 0x41200000 ;  /* 0x4120000000047882 */ /* 0x000fe20000000000 */
[----:B------:R-:W-:Y:S01]  /*14e0*/  VIADD R5, R5, 0xffffff81 ;  /* 0xffffff8105057836 */ /* 0x000fe20000000000 */
[----:B------:R-:W-:Y:S01]  /*14f0*/  UIADD3 UR4, UPT, UPT, UR4, -0x1800000, URZ ;  /* 0xfe80000004047890 */ /* 0x000fe2000fffe0ff */
[----:B------:R-:W-:Y:S02]  /*1500*/  BSSY.RECONVERGENT B2, `(.L_x_25) ;  /* 0x0000033000027945 */ /* 0x000fe40003800200 */
[----:B------:R-:W-:Y:S01]  /*1510*/  IMAD R0, R5, -0x800000, R3 ;  /* 0xff80000005007824 */ /* 0x000fe200078e0203 */
[----:B------:R-:W-:Y:S02]  /*1520*/  IADD3 R4, PT, PT, R4, -0x3, R5 ;  /* 0xfffffffd04047810 */ /* 0x000fe40007ffe005 */
[----:B------:R-:W-:-:S03]  /*1530*/  FADD.FTZ R7, -RZ, -UR4 ;  /* 0x80000004ff077e21 */ /* 0x000fc60008010100 */
[----:B------:R-:W0:Y:S02]  /*1540*/  MUFU.RCP R6, UR4 ;  /* 0x0000000400067d08 */ /* 0x000e240008001000 */
[----:B0-----:R-:W-:-:S04]  /*1550*/  FFMA R9, R6, R7, 1 ;  /* 0x3f80000006097423 */ /* 0x001fc80000000007 */
[----:B------:R-:W-:-:S04]  /*1560*/  FFMA R9, R6, R9, R6 ;  /* 0x0000000906097223 */ /* 0x000fc80000000006 */
[----:B------:R-:W-:-:S04]  /*1570*/  FFMA R6, R0, R9, RZ ;  /* 0x0000000900067223 */ /* 0x000fc800000000ff */
[----:B------:R-:W-:-:S04]  /*1580*/  FFMA R3, R7, R6, R0 ;  /* 0x0000000607037223 */ /* 0x000fc80000000000 */
[----:B------:R-:W-:-:S04]  /*1590*/  FFMA R6, R9, R3, R6 ;  /* 0x0000000309067223 */ /* 0x000fc80000000006 */
[----:B------:R-:W-:-:S04]  /*15a0*/  FFMA R7, R7, R6, R0 ;  /* 0x0000000607077223 */ /* 0x000fc80000000000 */
[----:B------:R-:W-:-:S05]  /*15b0*/  FFMA R3, R9, R7, R6 ;  /* 0x0000000709037223 */ /* 0x000fca0000000006 */
[----:B------:R-:W-:-:S04]  /*15c0*/  SHF.R.U32.HI R0, RZ, 0x17, R3 ;  /* 0x00000017ff007819 */ /* 0x000fc80000011603 */
[----:B------:R-:W-:-:S04]  /*15d0*/  LOP3.LUT R0, R0, 0xff, RZ, 0xc0, !PT ;  /* 0x000000ff00007812 */ /* 0x000fc800078ec0ff */
[----:B------:R-:W-:-:S05]  /*15e0*/  IADD3 R8, PT, PT, R0, R4, RZ ;  /* 0x0000000400087210 */ /* 0x000fca0007ffe0ff */
[----:B------:R-:W-:-:S05]  /*15f0*/  VIADD R0, R8, 0xffffffff ;  /* 0xffffffff08007836 */ /* 0x000fca0000000000 */
[----:B------:R-:W-:-:S13]  /*1600*/  ISETP.GE.U32.AND P0, PT, R0, 0xfe, PT ;  /* 0x000000fe0000780c */ /* 0x000fda0003f06070 */
[----:B------:R-:W-:Y:S05]  /*1610*/  @!P0 BRA `(.L_x_26) ;  /* 0x0000000000808947 */ /* 0x000fea0003800000 */
[----:B------:R-:W-:-:S13]  /*1620*/  ISETP.GT.AND P0, PT, R8, 0xfe, PT ;  /* 0x000000fe0800780c */ /* 0x000fda0003f04270 */
[----:B------:R-:W-:Y:S05]  /*1630*/  @P0 BRA `(.L_x_27) ;  /* 0x00000000006c0947 */ /* 0x000fea0003800000 */
[----:B------:R-:W-:-:S13]  /*1640*/  ISETP.GE.AND P0, PT, R8, 0x1, PT ;  /* 0x000000010800780c */ /* 0x000fda0003f06270 */
[----:B------:R-:W-:Y:S05]  /*1650*/  @P0 BRA `(.L_x_28) ;  /* 0x0000000000740947 */ /* 0x000fea0003800000 */
[----:B------:R-:W-:Y:S02]  /*1660*/  ISETP.GE.AND P0, PT, R8, -0x18, PT ;  /* 0xffffffe80800780c */ /* 0x000fe40003f06270 */
[----:B------:R-:W-:-:S11]  /*1670*/  LOP3.LUT R3, R3, 0x80000000, RZ, 0xc0, !PT ;  /* 0x8000000003037812 */ /* 0x000fd600078ec0ff */
[----:B------:R-:W-:Y:S05]  /*1680*/  @!P0 BRA `(.L_x_28) ;  /* 0x0000000000688947 */ /* 0x000fea0003800000 */
[CCC-:B------:R-:W-:Y:S01]  /*1690*/  FFMA.RZ R0, R9.reuse, R7.reuse, R6.reuse ;  /* 0x0000000709007223 */ /* 0x1c0fe2000000c006 */
[C---:B------:R-:W-:Y:S02]  /*16a0*/  IADD3 R5, PT, PT, R8.reuse, 0x20, RZ ;  /* 0x0000002008057810 */ /* 0x040fe40007ffe0ff */
[----:B------:R-:W-:Y:S02]  /*16b0*/  ISETP.NE.AND P2, PT, R8, RZ, PT ;  /* 0x000000ff0800720c */ /* 0x000fe40003f45270 */
[----:B------:R-:W-:Y:S01]  /*16c0*/  LOP3.LUT R4, R0, 0x7fffff, RZ, 0xc0, !PT ;  /* 0x007fffff00047812 */ /* 0x000fe200078ec0ff */
[CCC-:B------:R-:W-:Y:S01]  /*16d0*/  FFMA.RP R0, R9.reuse, R7.reuse, R6.reuse ;  /* 0x0000000709007223 */ /* 0x1c0fe20000008006 */
[----:B------:R-:W-:Y:S01]  /*16e0*/  FFMA.RM R9, R9, R7, R6 ;  /* 0x0000000709097223 */ /* 0x000fe20000004006 */
[----:B------:R-:W-:Y:S01]  /*16f0*/  IMAD.MOV R7, RZ, RZ, -R8 ;  /* 0x000000ffff077224 */ /* 0x000fe200078e0a08 */
[----:B------:R-:W-:Y:S02]  /*1700*/  LOP3.LUT R4, R4, 0x800000, RZ, 0xfc, !PT ;  /* 0x0080000004047812 */ /* 0x000fe400078efcff */
[----:B------:R-:W-:-:S02]  /*1710*/  ISETP.NE.AND P1, PT, R8, RZ, PT ;  /* 0x000000ff0800720c */ /* 0x000fc40003f25270 */
[----:B------:R-:W-:Y:S02]  /*1720*/  SHF.L.U32 R5, R4, R5, RZ ;  /* 0x0000000504057219 */ /* 0x000fe400000006ff */
[----:B------:R-:W-:Y:S02]  /*1730*/  FSETP.NEU.FTZ.AND P0, PT, R0, R9, PT ;  /* 0x000000090000720b */ /* 0x000fe40003f1d000 */
[----:B------:R-:W-:Y:S02]  /*1740*/  SEL R7, R7, RZ, P2 ;  /* 0x000000ff07077207 */ /* 0x000fe40001000000 */
[----:B------:R-:W-:Y:S02]  /*1750*/  ISETP.NE.AND P1, PT, R5, RZ, P1 ;  /* 0x000000ff0500720c */ /* 0x000fe40000f25270 */
[----:B------:R-:W-:Y:S02]  /*1760*/  SHF.R.U32.HI R7, RZ, R7, R4 ;  /* 0x00000007ff077219 */ /* 0x000fe40000011604 */
[----:B------:R-:W-:-:S02]  /*1770*/  PLOP3.LUT P0, PT, P0, P1, PT, 0xf8, 0x8f ;  /* 0x00000000008f781c */ /* 0x000fc40000703f70 */
[----:B------:R-:W-:Y:S02]  /*1780*/  SHF.R.U32.HI R5, RZ, 0x1, R7 ;  /* 0x00000001ff057819 */ /* 0x000fe40000011607 */
[----:B------:R-:W-:-:S04]  /*1790*/  SEL R0, RZ, 0x1, !P0 ;  /* 0x00000001ff007807 */ /* 0x000fc80004000000 */
[----:B------:R-:W-:-:S04]  /*17a0*/  LOP3.LUT R0, R0, 0x1, R5, 0xf8, !PT ;  /* 0x0000000100007812 */ /* 0x000fc800078ef805 */
[----:B------:R-:W-:-:S04]  /*17b0*/  LOP3.LUT R0, R0, R7, RZ, 0xc0, !PT ;  /* 0x0000000700007212 */ /* 0x000fc800078ec0ff */
[----:B------:R-:W-:-:S04]  /*17c0*/  IADD3 R0, PT, PT, R5, R0, RZ ;  /* 0x0000000005007210 */ /* 0x000fc80007ffe0ff */
[----:B------:R-:W-:Y:S01]  /*17d0*/  LOP3.LUT R3, R0, R3, RZ, 0xfc, !PT ;  /* 0x0000000300037212 */ /* 0x000fe200078efcff */
[----:B------:R-:W-:Y:S06]  /*17e0*/  BRA `(.L_x_28) ;  /* 0x0000000000107947 */ /* 0x000fec0003800000 */
.L_x_27:
[----:B------:R-:W-:-:S04]  /*17f0*/  LOP3.LUT R3, R3, 0x80000000, RZ, 0xc0, !PT ;  /* 0x8000000003037812 */ /* 0x000fc800078ec0ff */
[----:B------:R-:W-:Y:S01]  /*1800*/  LOP3.LUT R3, R3, 0x7f800000, RZ, 0xfc, !PT ;  /* 0x7f80000003037812 */ /* 0x000fe200078efcff */
[----:B------:R-:W-:Y:S06]  /*1810*/  BRA `(.L_x_28) ;  /* 0x0000000000047947 */ /* 0x000fec0003800000 */
.L_x_26:
[----:B------:R-:W-:-:S07]  /*1820*/  IMAD R3, R4, 0x800000, R3 ;  /* 0x0080000004037824 */ /* 0x000fce00078e0203 */
.L_x_28:
[----:B------:R-:W-:Y:S05]  /*1830*/  BSYNC.RECONVERGENT B2 ;  /* 0x0000000000027941 */ /* 0x000fea0003800200 */
.L_x_25:
[----:B------:R-:W-:Y:S05]  /*1840*/  BRA `(.L_x_29) ;  /* 0x0000000000207947 */ /* 0x000fea0003800000 */
.L_x_24:
[----:B------:R-:W-:-:S04]  /*1850*/  LOP3.LUT R3, R4, 0x80000000, R3, 0x48, !PT ;  /* 0x8000000004037812 */ /* 0x000fc800078e4803 */
[----:B------:R-:W-:Y:S01]  /*1860*/  LOP3.LUT R3, R3, 0x7f800000, RZ, 0xfc, !PT ;  /* 0x7f80000003037812 */ /* 0x000fe200078efcff */
[----:B------:R-:W-:Y:S06]  /*1870*/  BRA `(.L_x_29) ;  /* 0x0000000000147947 */ /* 0x000fec0003800000 */
.L_x_23:
[----:B------:R-:W-:Y:S01]  /*1880*/  LOP3.LUT R3, R4, 0x80000000, R3, 0x48, !PT ;  /* 0x8000000004037812 */ /* 0x000fe200078e4803 */
[----:B------:R-:W-:Y:S06]  /*1890*/  BRA `(.L_x_29) ;  /* 0x00000000000c7947 */ /* 0x000fec0003800000 */
.L_x_22:
[----:B------:R-:W0:Y:S01]  /*18a0*/  MUFU.RSQ R3, -QNAN ;  /* 0xffc0000000037908 */ /* 0x000e220000001400 */
[----:B------:R-:W-:Y:S05]  /*18b0*/  BRA `(.L_x_29) ;  /* 0x0000000000047947 */ /* 0x000fea0003800000 */
.L_x_21:
[----:B------:R-:W-:-:S07]  /*18c0*/  FADD.FTZ R3, R0, 10 ;  /* 0x4120000000037421 */ /* 0x000fce0000010000 */
.L_x_29:
[----:B------:R-:W-:Y:S05]  /*18d0*/  BSYNC.RECONVERGENT B0 ;  /* 0x0000000000007941 */ /* 0x000fea0003800200 */
.L_x_18:
[----:B0-----:R-:W-:Y:S01]  /*18e0*/  MOV R5, R3 ;  /* 0x0000000300057202 */ /* 0x001fe20000000f00 */
[----:B------:R-:W-:-:S04]  /*18f0*/  IMAD.MOV.U32 R3, RZ, RZ, 0x0 ;  /* 0x00000000ff037424 */ /* 0x000fc800078e00ff */
[----:B------:R-:W-:Y:S05]  /*1900*/  RET.REL.NODEC R2 `(_Z25compute_pool_stats_kernelP13ComponentPoolPfS1_S1_S1_) ;  /* 0xffffffe402bc7950 */ /* 0x000fea0003c3ffff */
.L_x_30:
[----:B------:R-:W-:-:S00]  /*1910*/  BRA `(.L_x_30) ;  /* 0xfffffffc00fc7947 */ /* 0x000fc0000383ffff */
[----:B------:R-:W-:-:S00]  /*1920*/  NOP ;  /* 0x0000000000007918 */ /* 0x000fc00000000000 */
        /* <DEDUP_REMOVED lines=13> */
.L_x_97:


//--------------------- .text._Z16init_pool_kernelP13ComponentPooli --------------------------
	.section	.text._Z16init_pool_kernelP13ComponentPooli,"ax",@progbits
	.align	128
        .global         _Z16init_pool_kernelP13ComponentPooli
        .type           _Z16init_pool_kernelP13ComponentPooli,@function
        .size           _Z16init_pool_kernelP13ComponentPooli,(.L_x_102 - _Z16init_pool_kernelP13ComponentPooli)
        .other          _Z16init_pool_kernelP13ComponentPooli,@"STO_CUDA_ENTRY STV_DEFAULT"
_Z16init_pool_kernelP13ComponentPooli:
.text._Z16init_pool_kernelP13ComponentPooli:
[----:B------:R-:W-:Y:S01]  /*0000*/  LDC R1, c[0x0][0x37c] ;  /* 0x0000df00ff017b82 */ /* 0x000fe20000000800 */
[----:B------:R-:W0:Y:S07]  /*0010*/  S2R R2, SR_TID.X ;  /* 0x0000000000027919 */ /* 0x000e2e0000002100 */
[----:B------:R-:W0:Y:S01]  /*0020*/  S2UR UR4, SR_CTAID.X ;  /* 0x00000000000479c3 */ /* 0x000e220000002500 */
[----:B------:R-:W1:Y:S01]  /*0030*/  LDCU.64 UR6, c[0x0][0x358] ;  /* 0x00006b00ff0677ac */ /* 0x000e620008000a00 */
[----:B------:R-:W-:Y:S06]  /*0040*/  BSSY.RECONVERGENT B0, `(.L_x_31) ;  /* 0x00000a5000007945 */ /* 0x000fec0003800200 */
[----:B------:R-:W0:Y:S08]  /*0050*/  LDC R5, c[0x0][0x360] ;  /* 0x0000d800ff057b82 */ /* 0x000e300000000800 */
[----:B------:R-:W2:Y:S01]  /*0060*/  LDC R0, c[0x0][0x388] ;  /* 0x0000e200ff007b82 */ /* 0x000ea20000000800 */
[----:B0-----:R-:W-:-:S05]  /*0070*/  IMAD R5, R5, UR4, R2 ;  /* 0x0000000405057c24 */ /* 0x001fca000f8e0202 */
[C---:B------:R-:W-:Y:S02]  /*0080*/  ISETP.NE.AND P0, PT, R5.reuse, RZ, PT ;  /* 0x000000ff0500720c */ /* 0x040fe40003f05270 */
[----:B--2---:R-:W-:-:S13]  /*0090*/  ISETP.GE.AND P1, PT, R5, R0, PT ;  /* 0x000000000500720c */ /* 0x004fda0003f26270 */
[----:B-1----:R-:W-:Y:S05]  /*00a0*/  @P1 BRA `(.L_x_32) ;  /* 0x0000000800781947 */ /* 0x002fea0003800000 */
[----:B------:R-:W0:Y:S02]  /*00b0*/  LDC.64 R2, c[0x0][0x380] ;  /* 0x0000e000ff027b82 */ /* 0x000e240000000a00 */
[----:B0-----:R-:W2:Y:S01]  /*00c0*/  LDG.E.64 R6, desc[UR6][R2.64] ;  /* 0x0000000602067981 */ /* 0x001ea2000c1e1b00 */
[----:B------:R-:W-:Y:S02]  /*00d0*/  IMAD.MOV.U32 R17, RZ, RZ, -0x1 ;  /* 0xffffffffff117424 */ /* 0x000fe400078e00ff */
[----:B--2---:R-:W-:-:S05]  /*00e0*/  IMAD.WIDE R6, R5, 0x1018, R6 ;  /* 0x0000101805067825 */ /* 0x004fca00078e0206 */
[----:B------:R0:W-:Y:S04]  /*00f0*/  ST.E desc[UR6][R6.64], R17 ;  /* 0x0000001106007985 */ /* 0x0001e8000c101906 */
[----:B------:R-:W2:Y:S02]  /*0100*/  LDG.E.64 R8, desc[UR6][R2.64] ;  /* 0x0000000602087981 */ /* 0x000ea4000c1e1b00 */
[----:B--2---:R-:W-:-:S05]  /*0110*/  IMAD.WIDE R8, R5, 0x1018, R8 ;  /* 0x0000101805087825 */ /* 0x004fca00078e0208 */
[----:B------:R1:W-:Y:S04]  /*0120*/  ST.E.U8 desc[UR6][R8.64+0x14], RZ ;  /* 0x000014ff08007985 */ /* 0x0003e8000c101106 */
[----:B------:R-:W2:Y:S02]  /*0130*/  LDG.E.64 R10, desc[UR6][R2.64] ;  /* 0x00000006020a7981 */ /* 0x000ea4000c1e1b00 */
[----:B--2---:R-:W-:-:S05]  /*0140*/  IMAD.WIDE R10, R5, 0x1018, R10 ;  /* 0x00001018050a7825 */ /* 0x004fca00078e020a */
[----:B------:R2:W-:Y:S04]  /*0150*/  ST.E desc[UR6][R10.64+0x4], RZ ;  /* 0x000004ff0a007985 */ /* 0x0005e8000c101906 */
[----:B------:R-:W3:Y:S02]  /*0160*/  LDG.E.64 R12, desc[UR6][R2.64] ;  /* 0x00000006020c7981 */ /* 0x000ee4000c1e1b00 */
[----:B---3--:R-:W-:-:S05]  /*0170*/  IMAD.WIDE R12, R5, 0x1018, R12 ;  /* 0x00001018050c7825 */ /* 0x008fca00078e020c */
[----:B------:R2:W-:Y:S04]  /*0180*/  ST.E desc[UR6][R12.64+0x8], RZ ;  /* 0x000008ff0c007985 */ /* 0x0005e8000c101906 */
[----:B------:R-:W3:Y:S01]  /*0190*/  LDG.E.64 R14, desc[UR6][R2.64] ;  /* 0x00000006020e7981 */ /* 0x000ee2000c1e1b00 */
[----:B0-----:R-:W-:Y:S02]  /*01a0*/  IMAD.MOV.U32 R17, RZ, RZ, 0x3f000000 ;  /* 0x3f000000ff117424 */ /* 0x001fe400078e00ff */
[----:B---3--:R-:W-:-:S05]  /*01b0*/  IMAD.WIDE R14, R5, 0x1018, R14 ;  /* 0x00001018050e7825 */ /* 0x008fca00078e020e */
[----:B------:R2:W-:Y:S04]  /*01c0*/  ST.E desc[UR6][R14.64+0xc], R17 ;  /* 0x00000c110e007985 */ /* 0x0005e8000c101906 */
[----:B------:R-:W3:Y:S01]  /*01d0*/  LDG.E.64 R6, desc[UR6][R2.64] ;  /* 0x0000000602067981 */ /* 0x000ee2000c1e1b00 */
[----:B-1----:R-:W-:Y:S01]  /*01e0*/  IMAD.MOV.U32 R8, RZ, RZ, 0x854 ;  /* 0x00000854ff087424 */ /* 0x002fe200078e00ff */
[----:B------:R-:W-:Y:S01]  /*01f0*/  UMOV UR4, URZ ;  /* 0x000000ff00047c82 */ /* 0x000fe20008000000 */
[----:B------:R-:W-:Y:S02]  /*0200*/  IMAD.MOV.U32 R9, RZ, RZ, 0x0 ;  /* 0x00000000ff097424 */ /* 0x000fe400078e00ff */
[----:B---3--:R-:W-:-:S04]  /*0210*/  IMAD.WIDE R6, R5, 0x1018, R6 ;  /* 0x0000101805067825 */ /* 0x008fc800078e0206 */
[----:B------:R-:W-:Y:S01]  /*0220*/  IMAD.WIDE R4, R5, 0x1018, R8 ;  /* 0x0000101805047825 */ /* 0x000fe200078e0208 */
[----:B------:R2:W-:Y:S06]  /*0230*/  ST.E desc[UR6][R6.64+0x10], RZ ;  /* 0x000010ff06007985 */ /* 0x0005ec000c101906 */
.L_x_33:
[----:B--23--:R-:W2:Y:S02]  /*0240*/  LDG.E.64 R6, desc[UR6][R2.64] ;  /* 0x0000000602067981 */ /* 0x00cea4000c1e1b00 */
[----:B--2---:R-:W-:-:S05]  /*0250*/  IADD3 R8, P1, PT, R6, R4, RZ ;  /* 0x0000000406087210 */ /* 0x004fca0007f3e0ff */
[----:B------:R-:W-:-:S05]  /*0260*/  IMAD.X R9, R7, 0x1, R5, P1 ;  /* 0x0000000107097824 */ /* 0x000fca00008e0605 */
[----:B------:R0:W-:Y:S04]  /*0270*/  ST.E desc[UR6][R8.64+-0x83c], RZ ;  /* 0xfff7c4ff08007985 */ /* 0x0001e8000c101906 */
[----:B------:R-:W2:Y:S02]  /*0280*/  LDG.E.64 R6, desc[UR6][R2.64] ;  /* 0x0000000602067981 */ /* 0x000ea4000c1e1b00 */
[----:B--2---:R-:W-:-:S04]  /*0290*/  IADD3 R10, P1, PT, R6, R4, RZ ;  /* 0x00000004060a7210 */ /* 0x004fc80007f3e0ff */
[----:B------:R-:W-:-:S05]  /*02a0*/  IADD3.X R11, PT, PT, R7, R5, RZ, P1, !PT ;  /* 0x00000005070b7210 */ /* 0x000fca0000ffe4ff */
[----:B------:R1:W-:Y:S04]  /*02b0*/  ST.E desc[UR6][R10.64+-0x3c], RZ ;  /* 0xffffc4ff0a007985 */ /* 0x0003e8000c101906 */
[----:B------:R-:W2:Y:S02]  /*02c0*/  LDG.E.64 R6, desc[UR6][R2.64] ;  /* 0x0000000602067981 */ /* 0x000ea4000c1e1b00 */
[----:B--2---:R-:W-:-:S05]  /*02d0*/  IADD3 R12, P1, PT, R6, R4, RZ ;  /* 0x00000004060c7210 */ /* 0x004fca0007f3e0ff */
[----:B------:R-:W-:-:S05]  /*02e0*/  IMAD.X R13, R7, 0x1, R5, P1 ;  /* 0x00000001070d7824 */ /* 0x000fca00008e0605 */
[----:B------:R2:W-:Y:S04]  /*02f0*/  ST.E desc[UR6][R12.64+-0x838], RZ ;  /* 0xfff7c8ff0c007985 */ /* 0x0005e8000c101906 */
[----:B------:R-:W3:Y:S02]  /*0300*/  LDG.E.64 R6, desc[UR6][R2.64] ;  /* 0x0000000602067981 */ /* 0x000ee4000c1e1b00 */
[----:B---3--:R-:W-:-:S05]  /*0310*/  IADD3 R14, P1, PT, R6, R4, RZ ;  /* 0x00000004060e7210 */ /* 0x008fca0007f3e0ff */
[----:B------:R-:W-:-:S05]  /*0320*/  IMAD.X R15, R7, 0x1, R5, P1 ;  /* 0x00000001070f7824 */ /* 0x000fca00008e0605 */
[----:B------:R3:W-:Y:S04]  /*0330*/  ST.E desc[UR6][R14.64+-0x38], RZ ;  /* 0xffffc8ff0e007985 */ /* 0x0007e8000c101906 */
[----:B------:R-:W0:Y:S02]  /*0340*/  LDG.E.64 R6, desc[UR6][R2.64] ;  /* 0x0000000602067981 */ /* 0x000e24000c1e1b00 */
[----:B0-----:R-:W-:-:S05]  /*0350*/  IADD3 R8, P1, PT, R6, R4, RZ ;  /* 0x0000000406087210 */ /* 0x001fca0007f3e0ff */
[----:B------:R-:W-:-:S05]  /*0360*/  IMAD.X R9, R7, 0x1, R5, P1 ;  /* 0x0000000107097824 */ /* 0x000fca00008e0605 */
[----:B------:R0:W-:Y:S04]  /*0370*/  ST.E desc[UR6][R8.64+-0x834], RZ ;  /* 0xfff7ccff08007985 */ /* 0x0001e8000c101906 */
[----:B------:R-:W1:Y:S02]  /*0380*/  LDG.E.64 R6, desc[UR6][R2.64] ;  /* 0x0000000602067981 */ /* 0x000e64000c1e1b00 */
[----:B-1----:R-:W-:-:S05]  /*0390*/  IADD3 R10, P1, PT, R6, R4, RZ ;  /* 0x00000004060a7210 */ /* 0x002fca0007f3e0ff */
[----:B------:R-:W-:-:S05]  /*03a0*/  IMAD.X R11, R7, 0x1, R5, P1 ;  /* 0x00000001070b7824 */ /* 0x000fca00008e0605 */
[----:B------:R1:W-:Y:S04]  /*03b0*/  ST.E desc[UR6][R10.64+-0x34], RZ ;  /* 0xffffccff0a007985 */ /* 0x0003e8000c101906 */
[----:B------:R-:W2:Y:S02]  /*03c0*/  LDG.E.64 R6, desc[UR6][R2.64] ;  /* 0x0000000602067981 */ /* 0x000ea4000c1e1b00 */
[----:B--2---:R-:W-:-:S04]  /*03d0*/  IADD3 R12, P1, PT, R6, R4, RZ ;  /* 0x00000004060c7210 */ /* 0x004fc80007f3e0ff */
[----:B------:R-:W-:-:S05]  /*03e0*/  IADD3.X R13, PT, PT, R7, R5, RZ, P1, !PT ;  /* 0x00000005070d7210 */ /* 0x000fca0000ffe4ff */
        /* <DEDUP_REMOVED lines=14> */
[----:B--2---:R-:W-:-:S05]  /*04d0*/  IADD3 R12, P1, PT, R6, R4, RZ ;  /* 0x00000004060c7210 */ /* 0x004fca0007f3e0ff */
[----:B------:R-:W-:-:S05]  /*04e0*/  IMAD.X R13, R7, 0x1, R5, P1 ;  /* 0x00000001070d7824 */ /* 0x000fca00008e0605 */
[----:B------:R2:W-:Y:S04]  /*04f0*/  ST.E desc[UR6][R12.64+-0x828], RZ ;  /* 0xfff7d8ff0c007985 */ /* 0x0005e8000c101906 */
[----:B------:R-:W3:Y:S02]  /*0500*/  LDG.E.64 R6, desc[UR6][R2.64] ;  /* 0x0000000602067981 */ /* 0x000ee4000c1e1b00 */
[----:B---3--:R-:W-:-:S04]  /*0510*/  IADD3 R14, P1, PT, R6, R4, RZ ;  /* 0x00000004060e7210 */ /* 0x008fc80007f3e0ff */
[----:B------:R-:W-:-:S05]  /*0520*/  IADD3.X R15, PT, PT, R7, R5, RZ, P1, !PT ;  /* 0x00000005070f7210 */ /* 0x000fca0000ffe4ff */
        /* <DEDUP_REMOVED lines=18> */
[----:B0-----:R-:W-:-:S04]  /*0650*/  IADD3 R8, P1, PT, R6, R4, RZ ;  /* 0x0000000406087210 */ /* 0x001fc80007f3e0ff */
[----:B------:R-:W-:-:S05]  /*0660*/  IADD3.X R9, PT, PT, R7, R5, RZ, P1, !PT ;  /* 0x0000000507097210 */ /* 0x000fca0000ffe4ff */
        /* <DEDUP_REMOVED lines=18> */
[----:B-1----:R-:W-:-:S04]  /*0790*/  IADD3 R10, P1, PT, R6, R4, RZ ;  /* 0x00000004060a7210 */ /* 0x002fc80007f3e0ff */
        /* <DEDUP_REMOVED lines=38> */
[----:B------:R-:W2:Y:S01]  /*0a00*/  LDG.E.64 R6, desc[UR6][R2.64] ;  /* 0x0000000602067981 */ /* 0x000ea2000c1e1b00 */
[----:B------:R-:W-:-:S04]  /*0a10*/  UIADD3 UR4, UPT, UPT, UR4, 0x10, URZ ;  /* 0x0000001004047890 */ /* 0x000fc8000fffe0ff */
[----:B------:R-:W-:Y:S01]  /*0a20*/  UISETP.NE.AND UP0, UPT, UR4, 0x200, UPT ;  /* 0x000002000400788c */ /* 0x000fe2000bf05270 */
[----:B--2---:R-:W-:-:S04]  /*0a30*/  IADD3 R6, P1, PT, R6, R4, RZ ;  /* 0x0000000406067210 */ /* 0x004fc80007f3e0ff */
[----:B------:R-:W-:Y:S02]  /*0a40*/  IADD3.X R7, PT, PT, R7, R5, RZ, P1, !PT ;  /* 0x0000000507077210 */ /* 0x000fe40000ffe4ff */
[----:B------:R-:W-:-:S03]  /*0a50*/  IADD3 R4, P1, PT, R4, 0x40, RZ ;  /* 0x0000004004047810 */ /* 0x000fc60007f3e0ff */
[----:B------:R3:W-:Y:S02]  /*0a60*/  ST.E desc[UR6][R6.64], RZ ;  /* 0x000000ff06007985 */ /* 0x0007e4000c101906 */
[----:B------:R-:W-:Y:S01]  /*0a70*/  IMAD.X R5, RZ, RZ, R5, P1 ;  /* 0x000000ffff057224 */ /* 0x000fe200008e0605 */
[----:B------:R-:W-:Y:S07]  /*0a80*/  BRA.U UP0, `(.L_x_33) ;  /* 0xfffffff500ec7547 */ /* 0x000fee000b83ffff */
.L_x_32:
[----:B------:R-:W-:Y:S05]  /*0a90*/  BSYNC.RECONVERGENT B0 ;  /* 0x0000000000007941 */ /* 0x000fea0003800200 */
.L_x_31:
[----:B------:R-:W-:Y:S05]  /*0aa0*/  @P0 EXIT ;  /* 0x000000000000094d */ /* 0x000fea0003800000 */
[----:B------:R-:W0:Y:S01]  /*0ab0*/  LDC.64 R2, c[0x0][0x380] ;  /* 0x0000e000ff027b82 */ /* 0x000e220000000a00 */
[----:B------:R-:W1:Y:S02]  /*0ac0*/  LDCU.64 UR4, c[0x0][0x380] ;  /* 0x00007000ff0477ac */ /* 0x000e640008000a00 */
[----:B-1----:R-:W-:-:S04]  /*0ad0*/  UIADD3 UR4, UP0, UPT, UR4, 0x14, URZ ;  /* 0x0000001404047890 */ /* 0x002fc8000ff1e0ff */
[----:B------:R-:W-:Y:S01]  /*0ae0*/  UIADD3.X UR5, UPT, UPT, URZ, UR5, URZ, UP0, !UPT ;  /* 0x00000005ff057290 */ /* 0x000fe200087fe4ff */
[----:B0-----:R-:W-:Y:S01]  /*0af0*/  STG.E desc[UR6][R2.64+0x14], R0 ;  /* 0x0000140002007986 */ /* 0x001fe2000c101906 */
[----:B------:R-:W-:-:S04]  /*0b00*/  IMAD.U32 R4, RZ, RZ, UR4 ;  /* 0x00000004ff047e24 */ /* 0x000fc8000f8e00ff */
[----:B------:R-:W-:Y:S01]  /*0b10*/  IMAD.U32 R5, RZ, RZ, UR5 ;  /* 0x00000005ff057e24 */ /* 0x000fe2000f8e00ff */
[----:B------:R-:W-:Y:S06]  /*0b20*/  MEMBAR.SC.SYS ;  /* 0x0000000000007992 */ /* 0x000fec0000003000 */
[----:B------:R-:W-:-:S00]  /*0b30*/  ERRBAR ;  /* 0x00000000000079ab */ /* 0x000fc00000000000 */
[----:B------:R-:W-:Y:S06]  /*0b40*/  CGAERRBAR ;  /* 0x00000000000075ab */ /* 0x000fec0000000000 */
[----:B------:R-:W-:Y:S04]  /*0b50*/  CCTL.IVALL ;  /* 0x00000000ff00798f */ /* 0x000fe80002000000 */
[----:B------:R-:W-:Y:S01]  /*0b60*/  ST.E.STRONG.SYS desc[UR6][R4.64+-0xc], RZ ;  /* 0xfffff4ff04007985 */ /* 0x000fe2000c115906 */
        /* <DEDUP_REMOVED lines=10> */
[----:B------:R-:W-:Y:S05]  /*0c10*/  EXIT ;  /* 0x000000000000794d */ /* 0x000fea0003800000 */
.L_x_34:
        /* <DEDUP_REMOVED lines=14> */
.L_x_102:


//--------------------- .text._Z26diversity_selection_kernelP13ComponentPoolPii --------------------------
	.section	.text._Z26diversity_selection_kernelP13ComponentPoolPii,"ax",@progbits
	.align	128
        .global         _Z26diversity_selection_kernelP13ComponentPoolPii
        .type           _Z26diversity_selection_kernelP13ComponentPoolPii,@function
        .size           _Z26diversity_selection_kernelP13ComponentPoolPii,(.L_x_99 - _Z26diversity_selection_kernelP13ComponentPoolPii)
        .other          _Z26diversity_selection_kernelP13ComponentPoolPii,@"STO_CUDA_ENTRY STV_DEFAULT"
_Z26diversity_selection_kernelP13ComponentPoolPii:
.text._Z26diversity_selection_kernelP13ComponentPoolPii:
[----:B------:R-:W-:Y:S08]  /*0000*/  LDC R1, c[0x0][0x37c] ;  /* 0x0000df00ff017b82 */ /* 0x000ff00000000800 */
[----:B------:R-:W0:Y:S01]  /*0010*/  LDC.64 R6, c[0x0][0x380] ;  /* 0x0000e000ff067b82 */ /* 0x000e220000000a00 */
[----:B------:R-:W0:Y:S02]  /*0020*/  LDCU.64 UR6, c[0x0][0x358] ;  /* 0x00006b00ff0677ac */ /* 0x000e240008000a00 */
[----:B0-----:R-:W2:Y:S05]  /*0030*/  LDG.E R12, desc[UR6][R6.64+0x14] ;  /* 0x00001406060c7981 */ /* 0x001eaa000c1e1900 */
[----:B------:R-:W0:Y:S01]  /*0040*/  S2UR UR4, SR_CTAID.X ;  /* 0x00000000000479c3 */ /* 0x000e220000002500 */
[----:B------:R-:W-:Y:S04]  /*0050*/  BSSY.RECONVERGENT B1, `(.L_x_35) ;  /* 0x0000096000017945 */ /* 0x000fe80003800200 */
[----:B------:R-:W-:Y:S01]  /*0060*/  BSSY.RELIABLE B0, `(.L_x_36) ;  /* 0x000008e000007945 */ /* 0x000fe20003800100 */
[----:B------:R-:W1:Y:S02]  /*0070*/  S2R R13, SR_TID.X ;  /* 0x00000000000d7919 */ /* 0x000e640000002100 */
[----:B------:R-:W0:Y:S02]  /*0080*/  LDC R0, c[0x0][0x360] ;  /* 0x0000d800ff007b82 */ /* 0x000e240000000800 */
[----:B0-----:R-:W-:-:S04]  /*0090*/  IMAD R20, R0, UR4, RZ ;  /* 0x0000000400147c24 */ /* 0x001fc8000f8e02ff */
[----:B-1----:R-:W-:-:S05]  /*00a0*/  IMAD.IADD R17, R20, 0x1, R13 ;  /* 0x0000000114117824 */ /* 0x002fca00078e020d */
[----:B--2---:R-:W-:-:S13]  /*00b0*/  ISETP.GE.AND P0, PT, R17, R12, PT ;  /* 0x0000000c1100720c */ /* 0x004fda0003f06270 */
[----:B------:R-:W-:Y:S05]  /*00c0*/  @P0 BRA `(.L_x_37) ;  /* 0x00000008001c0947 */ /* 0x000fea0003800000 */
[----:B------:R-:W2:Y:S02]  /*00d0*/  LDG.E.64 R6, desc[UR6][R6.64] ;  /* 0x0000000606067981 */ /* 0x000ea4000c1e1b00 */
[----:B--2---:R-:W-:-:S05]  /*00e0*/  IMAD.WIDE R4, R17, 0x1018, R6 ;  /* 0x0000101811047825 */ /* 0x004fca00078e0206 */
[----:B------:R-:W2:Y:S02]  /*00f0*/  LDG.E.U8 R2, desc[UR6][R4.64+0x14] ;  /* 0x0000140604027981 */ /* 0x000ea4000c1e1100 */
[----:B--2---:R-:W-:-:S13]  /*0100*/  ISETP.NE.AND P0, PT, R2, RZ, PT ;  /* 0x000000ff0200720c */ /* 0x004fda0003f05270 */
[----:B------:R-:W-:Y:S05]  /*0110*/  @P0 BREAK.RELIABLE B0 ;  /* 0x0000000000000942 */ /* 0x000fea0003800100 */
[----:B------:R-:W-:Y:S05]  /*0120*/  @!P0 BRA `(.L_x_37) ;  /* 0x0000000800048947 */ /* 0x000fea0003800000 */
[----:B------:R-:W-:Y:S02]  /*0130*/  ISETP.GE.AND P0, PT, R12, 0x1, PT ;  /* 0x000000010c00780c */ /* 0x000fe40003f06270 */
[----:B------:R-:W-:-:S11]  /*0140*/  CS2R R14, SRZ ;  /* 0x00000000000e7805 */ /* 0x000fd6000001ff00 */
[----:B------:R-:W-:Y:S05]  /*0150*/  @!P0 BRA `(.L_x_38) ;  /* 0x0000000400948947 */ /* 0x000fea0003800000 */
[----:B------:R-:W-:Y:S01]  /*0160*/  CS2R R14, SRZ ;  /* 0x00000000000e7805 */ /* 0x000fe2000001ff00 */
[----:B------:R-:W-:-:S07]  /*0170*/  IMAD.MOV.U32 R19, RZ, RZ, RZ ;  /* 0x000000ffff137224 */ /* 0x000fce00078e00ff */
.L_x_45:
[----:B------:R-:W-:Y:S01]  /*0180*/  ISETP.NE.AND P0, PT, R19, R17, PT ;  /* 0x000000111300720c */ /* 0x000fe20003f05270 */
[----:B------:R-:W-:-:S12]  /*0190*/  BSSY.RECONVERGENT B2, `(.L_x_39) ;  /* 0x000005e000027945 */ /* 0x000fd80003800200 */
[----:B------:R-:W-:Y:S05]  /*01a0*/  @!P0 BRA `(.L_x_40) ;  /* 0x0000000400708947 */ /* 0x000fea0003800000 */
[----:B------:R-:W-:-:S05]  /*01b0*/  IMAD.WIDE.U32 R2, R19, 0x1018, R6 ;  /* 0x0000101813027825 */ /* 0x000fca00078e0006 */
[----:B------:R-:W2:Y:S02]  /*01c0*/  LDG.E.U8 R8, desc[UR6][R2.64+0x14] ;  /* 0x0000140602087981 */ /* 0x000ea4000c1e1100 */
[----:B--2---:R-:W-:-:S13]  /*01d0*/  ISETP.NE.AND P0, PT, R8, RZ, PT ;  /* 0x000000ff0800720c */ /* 0x004fda0003f05270 */
[----:B------:R-:W-:Y:S05]  /*01e0*/  @!P0 BRA `(.L_x_40) ;  /* 0x0000000400608947 */ /* 0x000fea0003800000 */
[----:B------:R-:W-:Y:S02]  /*01f0*/  IMAD.MOV.U32 R18, RZ, RZ, RZ ;  /* 0x000000ffff127224 */ /* 0x000fe400078e00ff */
[----:B------:R-:W-:-:S07]  /*0200*/  IMAD.MOV.U32 R21, RZ, RZ, RZ ;  /* 0x000000ffff157224 */ /* 0x000fce00078e00ff */
.L_x_41:
[----:B------:R-:W-:-:S04]  /*0210*/  IMAD.WIDE.U32 R10, R21, 0x4, R4 ;  /* 0x00000004150a7825 */ /* 0x000fc800078e0004 */
[----:B------:R-:W-:Y:S01]  /*0220*/  IMAD.WIDE.U32 R8, R21, 0x4, R2 ;  /* 0x0000000415087825 */ /* 0x000fe200078e0002 */
[----:B------:R-:W2:Y:S04]  /*0230*/  LDG.E R22, desc[UR6][R10.64+0x18] ;  /* 0x000018060a167981 */ /* 0x000ea8000c1e1900 */
[----:B------:R-:W2:Y:S04]  /*0240*/  LDG.E R25, desc[UR6][R8.64+0x18] ;  /* 0x0000180608197981 */ /* 0x000ea8000c1e1900 */
[----:B------:R-:W3:Y:S04]  /*0250*/  LDG.E R24, desc[UR6][R10.64+0x1c] ;  /* 0x00001c060a187981 */ /* 0x000ee8000c1e1900 */
[----:B------:R-:W3:Y:S04]  /*0260*/  LDG.E R27, desc[UR6][R8.64+0x1c] ;  /* 0x00001c06081b7981 */ /* 0x000ee8000c1e1900 */
[----:B------:R-:W4:Y:S04]  /*0270*/  LDG.E R16, desc[UR6][R10.64+0x20] ;  /* 0x000020060a107981 */ /* 0x000f28000c1e1900 */
[----:B------:R-:W4:Y:S04]  /*0280*/  LDG.E R23, desc[UR6][R8.64+0x20] ;  /* 0x0000200608177981 */ /* 0x000f28000c1e1900 */
[----:B------:R-:W5:Y:S01]  /*0290*/  LDG.E R29, desc[UR6][R8.64+0x54] ;  /* 0x00005406081d7981 */ /* 0x000f62000c1e1900 */
[----:B--2---:R-:W-:-:S04]  /*02a0*/  FADD R25, R22, -R25 ;  /* 0x8000001916197221 */ /* 0x004fc80000000000 */
[----:B------:R-:W-:Y:S02]  /*02b0*/  FFMA R22, R25, R25, R18 ;  /* 0x0000001919167223 */ /* 0x000fe40000000012 */
[----:B------:R-:W2:Y:S01]  /*02c0*/  LDG.E R25, desc[UR6][R10.64+0x24] ;  /* 0x000024060a197981 */ /* 0x000ea2000c1e1900 */
[----:B---3--:R-:W-:-:S03]  /*02d0*/  FADD R27, R24, -R27 ;  /* 0x8000001b181b7221 */ /* 0x008fc60000000000 */
[----:B------:R-:W2:Y:S01]  /*02e0*/  LDG.E R18, desc[UR6][R8.64+0x24] ;  /* 0x0000240608127981 */ /* 0x000ea2000c1e1900 */
[----:B------:R-:W-:-:S03]  /*02f0*/  FFMA R24, R27, R27, R22 ;  /* 0x0000001b1b187223 */ /* 0x000fc60000000016 */
[----:B------:R-:W3:Y:S01]  /*0300*/  LDG.E R22, desc[UR6][R10.64+0x28] ;  /* 0x000028060a167981 */ /* 0x000ee2000c1e1900 */
[----:B----4-:R-:W-:-:S03]  /*0310*/  FADD R23, R16, -R23 ;  /* 0x8000001710177221 */ /* 0x010fc60000000000 */
[----:B------:R-:W3:Y:S01]  /*0320*/  LDG.E R27, desc[UR6][R8.64+0x28] ;  /* 0x00002806081b7981 */ /* 0x000ee2000c1e1900 */
[----:B------:R-:W-:-:S03]  /*0330*/  FFMA R24, R23, R23, R24 ;  /* 0x0000001717187223 */ /* 0x000fc60000000018 */
[----:B------:R-:W4:Y:S04]  /*0340*/  LDG.E R23, desc[UR6][R10.64+0x2c] ;  /* 0x00002c060a177981 */ /* 0x000f28000c1e1900 */
[----:B------:R-:W4:Y:S01]  /*0350*/  LDG.E R16, desc[UR6][R8.64+0x2c] ;  /* 0x00002c0608107981 */ /* 0x000f22000c1e1900 */
[----:B--2---:R-:W-:-:S03]  /*0360*/  FADD R25, R25, -R18 ;  /* 0x8000001219197221 */ /* 0x004fc60000000000 */
[----:B------:R-:W2:Y:S01]  /*0370*/  LDG.E R18, desc[UR6][R8.64+0x30] ;  /* 0x0000300608127981 */ /* 0x000ea2000c1e1900 */
[----:B------:R-:W-:-:S03]  /*0380*/  FFMA R24, R25, R25, R24 ;  /* 0x0000001919187223 */ /* 0x000fc60000000018 */
[----:B------:R-:W2:Y:S01]  /*0390*/  LDG.E R25, desc[UR6][R10.64+0x30] ;  /* 0x000030060a197981 */ /* 0x000ea2000c1e1900 */
[----:B---3--:R-:W-:-:S03]  /*03a0*/  FADD R27, R22, -R27 ;  /* 0x8000001b161b7221 */ /* 0x008fc60000000000 */
[----:B------:R-:W3:Y:S01]  /*03b0*/  LDG.E R22, desc[UR6][R10.64+0x34] ;  /* 0x000034060a167981 */ /* 0x000ee2000c1e1900 */
[----:B------:R-:W-:-:S03]  /*03c0*/  FFMA R24, R27, R27, R24 ;  /* 0x0000001b1b187223 */ /* 0x000fc60000000018 */
[----:B------:R-:W3:Y:S01]  /*03d0*/  LDG.E R27, desc[UR6][R8.64+0x34] ;  /* 0x00003406081b7981 */ /* 0x000ee2000c1e1900 */
[----:B----4-:R-:W-:-:S03]  /*03e0*/  FADD R23, R23, -R16 ;  /* 0x8000001017177221 */ /* 0x010fc60000000000 */
[----:B------:R-:W4:Y:S01]  /*03f0*/  LDG.E R16, desc[UR6][R8.64+0x38] ;  /* 0x0000380608107981 */ /* 0x000f22000c1e1900 */
[----:B------:R-:W-:-:S03]  /*0400*/  FFMA R24, R23, R23, R24 ;  /* 0x0000001717187223 */ /* 0x000fc60000000018 */
        /* <DEDUP_REMOVED lines=19> */
[----:B------:R-:W-:Y:S01]  /*0540*/  FFMA R24, R27, R27, R24 ;  /* 0x0000001b1b187223 */ /* 0x000fe20000000018 */
[----:B----4-:R-:W-:Y:S02]  /*0550*/  FADD R27, R23, -R16 ;  /* 0x80000010171b7221 */ /* 0x010fe40000000000 */
[----:B------:R-:W4:Y:S04]  /*0560*/  LDG.E R23, desc[UR6][R10.64+0x4c] ;  /* 0x00004c060a177981 */ /* 0x000f28000c1e1900 */
[----:B------:R-:W4:Y:S01]  /*0570*/  LDG.E R16, desc[UR6][R8.64+0x4c] ;  /* 0x00004c0608107981 */ /* 0x000f22000c1e1900 */
[----:B------:R-:W-:-:S03]  /*0580*/  FFMA R26, R27, R27, R24 ;  /* 0x0000001b1b1a7223 */ /* 0x000fc60000000018 */
[----:B------:R-:W3:Y:S04]  /*0590*/  LDG.E R27, desc[UR6][R8.64+0x50] ;  /* 0x00005006081b7981 */ /* 0x000ee8000c1e1900 */
[----:B------:R-:W5:Y:S01]  /*05a0*/  LDG.E R24, desc[UR6][R10.64+0x54] ;  /* 0x000054060a187981 */ /* 0x000f62000c1e1900 */
[----:B------:R-:W-:-:S05]  /*05b0*/  VIADD R21, R21, 0x10 ;  /* 0x0000001015157836 */ /* 0x000fca0000000000 */
[----:B------:R-:W-:Y:S01]  /*05c0*/  ISETP.NE.AND P0, PT, R21, 0x200, PT ;  /* 0x000002001500780c */ /* 0x000fe20003f05270 */
[----:B--2---:R-:W-:-:S04]  /*05d0*/  FADD R25, R18, -R25 ;  /* 0x8000001912197221 */ /* 0x004fc80000000000 */
[----:B------:R-:W-:Y:S01]  /*05e0*/  FFMA R26, R25, R25, R26 ;  /* 0x00000019191a7223 */ /* 0x000fe2000000001a */
[----:B----4-:R-:W-:-:S04]  /*05f0*/  FADD R23, R23, -R16 ;  /* 0x8000001017177221 */ /* 0x010fc80000000000 */
[----:B------:R-:W-:Y:S01]  /*0600*/  FFMA R26, R23, R23, R26 ;  /* 0x00000017171a7223 */ /* 0x000fe2000000001a */
[----:B---3--:R-:W-:Y:S01]  /*0610*/  FADD R27, R22, -R27 ;  /* 0x8000001b161b7221 */ /* 0x008fe20000000000 */
[----:B-----5:R-:W-:-:S03]  /*0620*/  FADD R29, R24, -R29 ;  /* 0x8000001d181d7221 */ /* 0x020fc60000000000 */
[----:B------:R-:W-:-:S04]  /*0630*/  FFMA R26, R27, R27, R26 ;  /* 0x0000001b1b1a7223 */ /* 0x000fc8000000001a */
[----:B------:R-:W-:Y:S01]  /*0640*/  FFMA R18, R29, R29, R26 ;  /* 0x0000001d1d127223 */ /* 0x000fe2000000001a */
[----:B------:R-:W-:Y:S06]  /*0650*/  @P0 BRA `(.L_x_41) ;  /* 0xfffffff800ec0947 */ /* 0x000fec000383ffff */
[----:B------:R-:W-:Y:S01]  /*0660*/  FMUL R3, R18, 0.001953125 ;  /* 0x3b00000012037820 */ /* 0x000fe20000400000 */
[----:B------:R-:W-:Y:S03]  /*0670*/  BSSY.RECONVERGENT B3, `(.L_x_42) ;  /* 0x000000d000037945 */ /* 0x000fe60003800200 */
[----:B------:R-:W-:Y:S01]  /*0680*/  VIADD R2, R3, 0xf3000000 ;  /* 0xf300000003027836 */ /* 0x000fe20000000000 */
[----:B------:R0:W1:Y:S04]  /*0690*/  MUFU.RSQ R8, R3 ;  /* 0x0000000300087308 */ /* 0x0000680000001400 */
[----:B------:R-:W-:-:S13]  /*06a0*/  ISETP.GT.U32.AND P0, PT, R2, 0x727fffff, PT ;  /* 0x727fffff0200780c */ /* 0x000fda0003f04070 */
[----:B01----:R-:W-:Y:S05]  /*06b0*/  @!P0 BRA `(.L_x_43) ;  /* 0x0000000000108947 */ /* 0x003fea0003800000 */
[----:B------:R-:W-:-:S07]  /*06c0*/  MOV R16, 0x6e0 ;  /* 0x000006e000107802 */ /* 0x000fce0000000f00 */
[----:B------:R-:W-:Y:S05]  /*06d0*/  CALL.REL.NOINC `($__internal_2_$__cuda_sm20_sqrt_rn_f32_slowpath) ;  /* 0x0000000c00707944 */ /* 0x000fea0003c00000 */
[----:B------:R-:W-:Y:S01]  /*06e0*/  IMAD.MOV.U32 R2, RZ, RZ, R8 ;  /* 0x000000ffff027224 */ /* 0x000fe200078e0008 */
[----:B------:R-:W-:Y:S06]  /*06f0*/  BRA `(.L_x_44) ;  /* 0x0000000000107947 */ /* 0x000fec0003800000 */
.L_x_43:
[----:B------:R-:W-:Y:S01]  /*0700*/  FMUL.FTZ R2, R3, R8 ;  /* 0x0000000803027220 */ /* 0x000fe20000410000 */
[----:B------:R-:W-:-:S03]  /*0710*/  FMUL.FTZ R8, R8, 0.5 ;  /* 0x3f00000008087820 */ /* 0x000fc60000410000 */
[----:B------:R-:W-:-:S04]  /*0720*/  FFMA R3, -R2, R2, R3 ;  /* 0x0000000202037223 */ /* 0x000fc80000000103 */
[----:B------:R-:W-:-:S07]  /*0730*/  FFMA R2, R3, R8, R2 ;  /* 0x0000000803027223 */ /* 0x000fce0000000002 */
.L_x_44:
[----:B------:R-:W-:Y:S05]  /*0740*/  BSYNC.RECONVERGENT B3 ;  /* 0x0000000000037941 */ /* 0x000fea0003800200 */
.L_x_42:
[----:B------:R-:W-:Y:S01]  /*0750*/  FADD R15, R15, R2 ;  /* 0x000000020f0f7221 */ /* 0x000fe20000000000 */
[----:B------:R-:W-:-:S07]  /*0760*/  VIADD R14, R14, 0x1 ;  /* 0x000000010e0e7836 */ /* 0x000fce0000000000 */
.L_x_40:
[----:B------:R-:W-:Y:S05]  /*0770*/  BSYNC.RECONVERGENT B2 ;  /* 0x0000000000027941 */ /* 0x000fea0003800200 */
.L_x_39:
[----:B------:R-:W-:-:S05]  /*0780*/  VIADD R19, R19, 0x1 ;  /* 0x0000000113137836 */ /* 0x000fca0000000000 */
[----:B------:R-:W-:-:S13]  /*0790*/  ISETP.NE.AND P0, PT, R19, R12, PT ;  /* 0x0000000c1300720c */ /* 0x000fda0003f05270 */
[----:B------:R-:W-:Y:S05]  /*07a0*/  @P0 BRA `(.L_x_45) ;  /* 0xfffffff800740947 */ /* 0x000fea000383ffff */
.L_x_38:
[----:B------:R-:W-:Y:S01]  /*07b0*/  ISETP.GE.AND P0, PT, R14, 0x1, PT ;  /* 0x000000010e00780c */ /* 0x000fe20003f06270 */
[----:B------:R-:W-:Y:S01]  /*07c0*/  BSSY.RECONVERGENT B2, `(.L_x_46) ;  /* 0x0000011000027945 */ /* 0x000fe20003800200 */
[----:B------:R-:W-:-:S11]  /*07d0*/  IMAD.MOV.U32 R2, RZ, RZ, RZ ;  /* 0x000000ffff027224 */ /* 0x000fd600078e00ff */
[----:B------:R-:W-:Y:S05]  /*07e0*/  @!P0 BRA `(.L_x_47) ;  /* 0x0000000000388947 */ /* 0x000fea0003800000 */
[----:B------:R-:W-:Y:S01]  /*07f0*/  I2FP.F32.U32 R6, R14 ;  /* 0x0000000e00067245 */ /* 0x000fe20000201000 */
[----:B------:R-:W-:Y:S03]  /*0800*/  BSSY.RECONVERGENT B3, `(.L_x_47) ;  /* 0x000000c000037945 */ /* 0x000fe60003800200 */
[----:B------:R-:W0:Y:S08]  /*0810*/  MUFU.RCP R2, R6 ;  /* 0x0000000600027308 */ /* 0x000e300000001000 */
[----:B------:R-:W1:Y:S01]  /*0820*/  FCHK P0, R15, R6 ;  /* 0x000000060f007302 */ /* 0x000e620000000000 */
[----:B0-----:R-:W-:-:S04]  /*0830*/  FFMA R3, -R6, R2, 1 ;  /* 0x3f80000006037423 */ /* 0x001fc80000000102 */
[----:B------:R-:W-:-:S04]  /*0840*/  FFMA R2, R2, R3, R2 ;  /* 0x0000000302027223 */ /* 0x000fc80000000002 */
[----:B------:R-:W-:-:S04]  /*0850*/  FFMA R3, R2, R15, RZ ;  /* 0x0000000f02037223 */ /* 0x000fc800000000ff */
[----:B------:R-:W-:-:S04]  /*0860*/  FFMA R4, -R6, R3, R15 ;  /* 0x0000000306047223 */ /* 0x000fc8000000010f */
[----:B------:R-:W-:Y:S01]  /*0870*/  FFMA R2, R2, R4, R3 ;  /* 0x0000000402027223 */ /* 0x000fe20000000003 */
[----:B-1----:R-:W-:Y:S06]  /*0880*/  @!P0 BRA `(.L_x_48) ;  /* 0x00000000000c8947 */ /* 0x002fec0003800000 */
[----:B------:R-:W-:Y:S01]  /*0890*/  IMAD.MOV.U32 R3, RZ, RZ, R15 ;  /* 0x000000ffff037224 */ /* 0x000fe200078e000f */
[----:B------:R-:W-:-:S07]  /*08a0*/  MOV R4, 0x8c0 ;  /* 0x000008c000047802 */ /* 0x000fce0000000f00 */
[----:B------:R-:W-:Y:S05]  /*08b0*/  CALL.REL.NOINC `($__internal_3_$__cuda_sm3x_div_rn_noftz_f32_slowpath) ;  /* 0x0000000c00547944 */ /* 0x000fea0003c00000 */
.L_x_48:
[----:B------:R-:W-:Y:S05]  /*08c0*/  BSYNC.RECONVERGENT B3 ;  /* 0x0000000000037941 */ /* 0x000fea0003800200 */
.L_x_47:
[----:B------:R-:W-:Y:S05]  /*08d0*/  BSYNC.RECONVERGENT B2 ;  /* 0x0000000000027941 */ /* 0x000fea0003800200 */
.L_x_46:
[----:B------:R-:W0:Y:S01]  /*08e0*/  S2UR UR5, SR_CgaCtaId ;  /* 0x00000000000579c3 */ /* 0x000e220000008800 */
[----:B------:R-:W-:Y:S02]  /*08f0*/  UMOV UR4, 0x400 ;  /* 0x0000040000047882 */ /* 0x000fe40000000000 */
[----:B0-----:R-:W-:-:S06]  /*0900*/  ULEA UR4, UR5, UR4, 0x18 ;  /* 0x0000000405047291 */ /* 0x001fcc000f8ec0ff */
[----:B------:R-:W-:-:S05]  /*0910*/  LEA R3, R13, UR4, 0x2 ;  /* 0x000000040d037c11 */ /* 0x000fca000f8e10ff */
[----:B------:R0:W-:Y:S01]  /*0920*/  STS [R3], R2 ;  /* 0x0000000203007388 */ /* 0x0001e20000000800 */
[----:B------:R-:W-:Y:S05]  /*0930*/  BRA `(.L_x_49) ;  /* 0x00000000001c7947 */ /* 0x000fea0003800000 */
.L_x_37:
[----:B------:R-:W-:Y:S05]  /*0940*/  BSYNC.RELIABLE B0 ;  /* 0x0000000000007941 */ /* 0x000fea0003800100 */
.L_x_36:
[----:B------:R-:W0:Y:S01]  /*0950*/  S2UR UR5, SR_CgaCtaId ;  /* 0x00000000000579c3 */ /* 0x000e220000008800 */
[----:B------:R-:W-:Y:S01]  /*0960*/  UMOV UR4, 0x400 ;  /* 0x0000040000047882 */ /* 0x000fe20000000000 */
[----:B------:R-:W-:Y:S01]  /*0970*/  IMAD.MOV.U32 R2, RZ, RZ, -0x40800000 ;  /* 0xbf800000ff027424 */ /* 0x000fe200078e00ff */
[----:B0-----:R-:W-:-:S06]  /*0980*/  ULEA UR4, UR5, UR4, 0x18 ;  /* 0x0000000405047291 */ /* 0x001fcc000f8ec0ff */
[----:B------:R-:W-:-:S05]  /*0990*/  LEA R3, R13, UR4, 0x2 ;  /* 0x000000040d037c11 */ /* 0x000fca000f8e10ff */
[----:B------:R1:W-:Y:S02]  /*09a0*/  STS [R3], R2 ;  /* 0x0000000203007388 */ /* 0x0003e40000000800 */
.L_x_49:
[----:B------:R-:W-:Y:S05]  /*09b0*/  BSYNC.RECONVERGENT B1 ;  /* 0x0000000000017941 */ /* 0x000fea0003800200 */
.L_x_35:
[----:B------:R-:W-:Y:S05]  /*09c0*/  WARPSYNC.ALL ;  /* 0x0000000000007948 */ /* 0x000fea0003800000 */
[----:B------:R-:W2:Y:S08]  /*09d0*/  LDC R21, c[0x0][0x390] ;  /* 0x0000e400ff157b82 */ /* 0x000eb00000000800 */
[----:B------:R-:W-:Y:S01]  /*09e0*/  BAR.SYNC.DEFER_BLOCKING 0x0 ;  /* 0x0000000000007b1d */ /* 0x000fe20000010000 */
[----:B--2---:R-:W-:-:S04]  /*09f0*/  ISETP.GE.AND P0, PT, R21, 0x1, PT ;  /* 0x000000011500780c */ /* 0x004fc80003f06270 */
[----:B------:R-:W-:-:S13]  /*0a00*/  ISETP.NE.OR P0, PT, R13, RZ, !P0 ;  /* 0x000000ff0d00720c */ /* 0x000fda0004705670 */
[----:B------:R-:W-:Y:S05]  /*0a10*/  @P0 EXIT ;  /* 0x000000000000094d */ /* 0x000fea0003800000 */
[C---:B------:R-:W-:Y:S01]  /*0a20*/  LOP3.LUT R19, R0.reuse, 0xf, RZ, 0xc0, !PT ;  /* 0x0000000f00137812 */ /* 0x040fe200078ec0ff */
[----:B------:R-:W-:Y:S01]  /*0a30*/  IMAD.MOV.U32 R16, RZ, RZ, RZ ;  /* 0x000000ffff107224 */ /* 0x000fe200078e00ff */
[C---:B------:R-:W-:Y:S02]  /*0a40*/  LOP3.LUT R18, R0.reuse, 0x7, RZ, 0xc0, !PT ;  /* 0x0000000700127812 */ /* 0x040fe400078ec0ff */
[----:B------:R-:W-:Y:S01]  /*0a50*/  VIMNMX R21, PT, PT, R0, R21, PT ;  /* 0x0000001500157248 */ /* 0x000fe20003fe0100 */
[----:B01----:R-:W-:Y:S02]  /*0a60*/  VIADD R2, R19, 0xffffffff ;  /* 0xffffffff13027836 */ /* 0x003fe40000000000 */
[----:B------:R-:W-:-:S03]  /*0a70*/  VIADD R3, R18, 0xffffffff ;  /* 0xffffffff12037836 */ /* 0x000fc60000000000 */
[----:B------:R-:W-:Y:S02]  /*0a80*/  ISETP.GE.U32.AND P0, PT, R2, 0x7, PT ;  /* 0x000000070200780c */ /* 0x000fe40003f06070 */
[----:B------:R-:W-:Y:S02]  /*0a90*/  ISETP.GE.U32.AND P1, PT, R3, 0x3, PT ;  /* 0x000000030300780c */ /* 0x000fe40003f26070 */
[C---:B------:R-:W-:Y:S02]  /*0aa0*/  LOP3.LUT R2, R0.reuse, 0x7f0, RZ, 0xc0, !PT ;  /* 0x000007f000027812 */ /* 0x040fe400078ec0ff */
[----:B------:R-:W-:-:S09]  /*0ab0*/  LOP3.LUT R3, R0, 0x3, RZ, 0xc0, !PT ;  /* 0x0000000300037812 */ /* 0x000fd200078ec0ff */
.L_x_56:
[----:B------:R-:W-:Y:S01]  /*0ac0*/  ISETP.GE.U32.AND P2, PT, R0, 0x10, PT ;  /* 0x000000100000780c */ /* 0x000fe20003f46070 */
[----:B0-----:R-:W-:Y:S02]  /*0ad0*/  IMAD.MOV.U32 R17, RZ, RZ, -0x40800000 ;  /* 0xbf800000ff117424 */ /* 0x001fe400078e00ff */
[----:B------:R-:W-:Y:S02]  /*0ae0*/  IMAD.MOV.U32 R25, RZ, RZ, -0x40800000 ;  /* 0xbf800000ff197424 */ /* 0x000fe400078e00ff */
[----:B------:R-:W-:Y:S02]  /*0af0*/  IMAD.MOV.U32 R23, RZ, RZ, -0x1 ;  /* 0xffffffffff177424 */ /* 0x000fe400078e00ff */
[----:B------:R-:W-:-:S06]  /*0b00*/  IMAD.MOV.U32 R12, RZ, RZ, RZ ;  /* 0x000000ffff0c7224 */ /* 0x000fcc00078e00ff */
[----:B------:R-:W-:Y:S05]  /*0b10*/  @!P2 BRA `(.L_x_50) ;  /* 0x000000040000a947 */ /* 0x000fea0003800000 */
[----:B------:R-:W0:Y:S01]  /*0b20*/  S2UR UR5, SR_CgaCtaId ;  /* 0x00000000000579c3 */ /* 0x000e220000008800 */
[----:B------:R-:W-:Y:S01]  /*0b30*/  UMOV UR4, 0x400 ;  /* 0x0000040000047882 */ /* 0x000fe20000000000 */
[----:B------:R-:W-:Y:S02]  /*0b40*/  IMAD.MOV.U32 R25, RZ, RZ, -0x40800000 ;  /* 0xbf800000ff197424 */ /* 0x000fe400078e00ff */
[----:B------:R-:W-:Y:S02]  /*0b50*/  IMAD.MOV.U32 R23, RZ, RZ, -0x1 ;  /* 0xffffffffff177424 */ /* 0x000fe400078e00ff */
[----:B------:R-:W-:Y:S01]  /*0b60*/  IMAD.MOV.U32 R22, RZ, RZ, RZ ;  /* 0x000000ffff167224 */ /* 0x000fe200078e00ff */
[----:B0-----:R-:W-:-:S04]  /*0b70*/  ULEA UR4, UR5, UR4, 0x18 ;  /* 0x0000000405047291 */ /* 0x001fc8000f8ec0ff */
[----:B------:R-:W-:-:S12]  /*0b80*/  UIADD3 UR4, UPT, UPT, UR4, 0x20, URZ ;  /* 0x0000002004047890 */ /* 0x000fd8000fffe0ff */
.L_x_51:
[----:B------:R-:W0:Y:S04]  /*0b90*/  LDS.128 R12, [UR4+-0x20] ;  /* 0xffffe004ff0c7984 */ /* 0x000e280008000c00 */
[----:B------:R-:W1:Y:S04]  /*0ba0*/  LDS.128 R4, [UR4+-0x10] ;  /* 0xfffff004ff047984 */ /* 0x000e680008000c00 */
[----:B------:R-:W2:Y:S01]  /*0bb0*/  LDS.128 R8, [UR4] ;  /* 0x00000004ff087984 */ /* 0x000ea20008000c00 */
[----:B0-----:R-:W-:-:S04]  /*0bc0*/  FSETP.GT.AND P6, PT, R12, R25, PT ;  /* 0x000000190c00720b */ /* 0x001fc80003fc4000 */
[----:B------:R-:W-:Y:S02]  /*0bd0*/  FSEL R12, R12, R25, P6 ;  /* 0x000000190c0c7208 */ /* 0x000fe40003000000 */
[----:B------:R-:W-:Y:S02]  /*0be0*/  SEL R23, R22, R23, P6 ;  /* 0x0000001716177207 */ /* 0x000fe40003000000 */
[----:B------:R-:W-:-:S04]  /*0bf0*/  FSETP.GT.AND P5, PT, R13, R12, PT ;  /* 0x0000000c0d00720b */ /* 0x000fc80003fa4000 */
[----:B------:R-:W-:-:S04]  /*0c00*/  FSEL R13, R13, R12, P5 ;  /* 0x0000000c0d0d7208 */ /* 0x000fc80002800000 */
[----:B------:R-:W-:-:S04]  /*0c10*/  FSETP.GT.AND P4, PT, R14, R13, PT ;  /* 0x0000000d0e00720b */ /* 0x000fc80003f84000 */
[----:B------:R-:W-:Y:S01]  /*0c20*/  FSEL R14, R14, R13, P4 ;  /* 0x0000000d0e0e7208 */ /* 0x000fe20002000000 */
[----:B------:R-:W-:-:S03]  /*0c30*/  @P5 VIADD R23, R22, 0x1 ;  /* 0x0000000116175836 */ /* 0x000fc60000000000 */
[----:B------:R-:W-:-:S04]  /*0c40*/  FSETP.GT.AND P2, PT, R15, R14, PT ;  /* 0x0000000e0f00720b */ /* 0x000fc80003f44000 */
[----:B------:R-:W-:Y:S01]  /*0c50*/  FSEL R15, R15, R14, P2 ;  /* 0x0000000e0f0f7208 */ /* 0x000fe20001000000 */
[----:B------:R-:W-:-:S03]  /*0c60*/  @P4 VIADD R23, R22, 0x2 ;  /* 0x0000000216174836 */ /* 0x000fc60000000000 */
[----:B-1----:R-:W-:-:S04]  /*0c70*/  FSETP.GT.AND P3, PT, R4, R15, PT ;  /* 0x0000000f0400720b */ /* 0x002fc80003f64000 */
[----:B------:R-:W-:Y:S01]  /*0c80*/  FSEL R4, R4, R15, P3 ;  /* 0x0000000f04047208 */ /* 0x000fe20001800000 */
[----:B------:R-:W-:Y:S01]  /*0c90*/  @P2 VIADD R23, R22, 0x3 ;  /* 0x0000000316172836 */ /* 0x000fe20000000000 */
[----:B------:R-:W0:Y:S01]  /*0ca0*/  LDS.128 R12, [UR4+0x10] ;  /* 0x00001004ff0c7984 */ /* 0x000e220008000c00 */
[----:B------:R-:W-:Y:S01]  /*0cb0*/  UIADD3 UR4, UPT, UPT, UR4, 0x40, URZ ;  /* 0x0000004004047890 */ /* 0x000fe2000fffe0ff */
[----:B------:R-:W-:-:S04]  /*0cc0*/  FSETP.GT.AND P6, PT, R5, R4, PT ;  /* 0x000000040500720b */ /* 0x000fc80003fc4000 */
[----:B------:R-:W-:Y:S01]  /*0cd0*/  FSEL R5, R5, R4, P6 ;  /* 0x0000000405057208 */ /* 0x000fe20003000000 */
[----:B------:R-:W-:-:S03]  /*0ce0*/  @P3 VIADD R23, R22, 0x4 ;  /* 0x0000000416173836 */ /* 0x000fc60000000000 */
[----:B------:R-:W-:-:S04]  /*0cf0*/  FSETP.GT.AND P5, PT, R6, R5, PT ;  /* 0x000000050600720b */ /* 0x000fc80003fa4000 */
[----:B------:R-:W-:Y:S01]  /*0d00*/  FSEL R6, R6, R5, P5 ;  /* 0x0000000506067208 */ /* 0x000fe20002800000 */
[----:B------:R-:W-:-:S03]  /*0d10*/  @P6 VIADD R23, R22, 0x5 ;  /* 0x0000000516176836 */ /* 0x000fc60000000000 */
[----:B------:R-:W-:-:S04]  /*0d20*/  FSETP.GT.AND P4, PT, R7, R6, PT ;  /* 0x000000060700720b */ /* 0x000fc80003f84000 */
[----:B------:R-:W-:Y:S01]  /*0d30*/  FSEL R7, R7, R6, P4 ;  /* 0x0000000607077208 */ /* 0x000fe20002000000 */
[----:B------:R-:W-:-:S03]  /*0d40*/  @P5 VIADD R23, R22, 0x6 ;  /* 0x0000000616175836 */ /* 0x000fc60000000000 */
[----:B--2---:R-:W-:-:S04]  /*0d50*/  FSETP.GT.AND P2, PT, R8, R7, PT ;  /* 0x000000070800720b */ /* 0x004fc80003f44000 */
        /* <DEDUP_REMOVED lines=11> */
[----:B0-----:R-:W-:-:S04]  /*0e10*/  FSETP.GT.AND P4, PT, R12, R11, PT ;  /* 0x0000000b0c00720b */ /* 0x001fc80003f84000 */
        /* <DEDUP_REMOVED lines=10> */
[----:B------:R-:W-:-:S08]  /*0ec0*/  @P3 VIADD R23, R22, 0xe ;  /* 0x0000000e16173836 */ /* 0x000fd00000000000 */
[C---:B------:R-:W-:Y:S02]  /*0ed0*/  @P5 VIADD R23, R22.reuse, 0xf ;  /* 0x0000000f16175836 */ /* 0x040fe40000000000 */
[----:B------:R-:W-:-:S05]  /*0ee0*/  VIADD R22, R22, 0x10 ;  /* 0x0000001016167836 */ /* 0x000fca0000000000 */
[----:B------:R-:W-:-:S13]  /*0ef0*/  ISETP.NE.AND P2, PT, R22, R2, PT ;  /* 0x000000021600720c */ /* 0x000fda0003f45270 */
[----:B------:R-:W-:Y:S05]  /*0f00*/  @P2 BRA `(.L_x_51) ;  /* 0xfffffffc00202947 */ /* 0x000fea000383ffff */
[----:B------:R-:W-:-:S07]  /*0f10*/  IMAD.MOV.U32 R12, RZ, RZ, R2 ;  /* 0x000000ffff0c7224 */ /* 0x000fce00078e0002 */
.L_x_50:
[----:B------:R-:W-:-:S13]  /*0f20*/  ISETP.NE.AND P2, PT, R19, RZ, PT ;  /* 0x000000ff1300720c */ /* 0x000fda0003f45270 */
[----:B------:R-:W-:Y:S05]  /*0f30*/  @!P2 BRA `(.L_x_52) ;  /* 0x00000004001ca947 */ /* 0x000fea0003800000 */
[----:B------:R-:W-:Y:S01]  /*0f40*/  ISETP.NE.AND P2, PT, R18, RZ, PT ;  /* 0x000000ff1200720c */ /* 0x000fe20003f45270 */
[----:B------:R-:W-:-:S12]  /*0f50*/  @!P0 BRA `(.L_x_53) ;  /* 0x00000000007c8947 */ /* 0x000fd80003800000 */
[----:B------:R-:W0:Y:S01]  /*0f60*/  S2R R5, SR_CgaCtaId ;  /* 0x0000000000057919 */ /* 0x000e220000008800 */
[----:B------:R-:W-:-:S04]  /*0f70*/  MOV R4, 0x400 ;  /* 0x0000040000047802 */ /* 0x000fc80000000f00 */
[----:B0-----:R-:W-:-:S05]  /*0f80*/  LEA R5, R5, R4, 0x18 ;  /* 0x0000000405057211 */ /* 0x001fca00078ec0ff */
[----:B------:R-:W-:-:S05]  /*0f90*/  IMAD R13, R12, 0x4, R5 ;  /* 0x000000040c0d7824 */ /* 0x000fca00078e0205 */
[----:B------:R-:W0:Y:S04]  /*0fa0*/  LDS.128 R4, [R13] ;  /* 0x000000000d047984 */ /* 0x000e280000000c00 */
[----:B------:R-:W1:Y:S01]  /*0fb0*/  LDS.128 R8, [R13+0x10] ;  /* 0x000010000d087984 */ /* 0x000e620000000c00 */
        /* <DEDUP_REMOVED lines=24> */
[----:B------:R-:W-:-:S07]  /*1140*/  VIADD R12, R12, 0x8 ;  /* 0x000000080c0c7836 */ /* 0x000fce0000000000 */
.L_x_53:
[----:B------:R-:W-:Y:S05]  /*1150*/  @!P2 BRA `(.L_x_52) ;  /* 0x000000000094a947 */ /* 0x000fea0003800000 */
[----:B------:R-:W-:Y:S01]  /*1160*/  ISETP.NE.AND P2, PT, R3, RZ, PT ;  /* 0x000000ff0300720c */ /* 0x000fe20003f45270 */
[----:B------:R-:W-:-:S12]  /*1170*/  @!P1 BRA `(.L_x_54) ;  /* 0x0000000000489947 */ /* 0x000fd80003800000 */
[----:B------:R-:W0:Y:S01]  /*1180*/  S2R R5, SR_CgaCtaId ;  /* 0x0000000000057919 */ /* 0x000e220000008800 */
[----:B------:R-:W-:-:S04]  /*1190*/  MOV R4, 0x400 ;  /* 0x0000040000047802 */ /* 0x000fc80000000f00 */
[----:B0-----:R-:W-:-:S05]  /*11a0*/  LEA R5, R5, R4, 0x18 ;  /* 0x0000000405057211 */ /* 0x001fca00078ec0ff */
[----:B------:R-:W-:-:S06]  /*11b0*/  IMAD R5, R12, 0x4, R5 ;  /* 0x000000040c057824 */ /* 0x000fcc00078e0205 */
[----:B------:R-:W0:Y:S02]  /*11c0*/  LDS.128 R4, [R5] ;  /* 0x0000000005047984 */ /* 0x000e240000000c00 */
        /* <DEDUP_REMOVED lines=13> */
.L_x_54:
[----:B------:R-:W-:Y:S05]  /*12a0*/  @!P2 BRA `(.L_x_52) ;  /* 0x000000000040a947 */ /* 0x000fea0003800000 */
[----:B------:R-:W0:Y:S01]  /*12b0*/  S2R R5, SR_CgaCtaId ;  /* 0x0000000000057919 */ /* 0x000e220000008800 */
[----:B------:R-:W-:Y:S02]  /*12c0*/  MOV R4, 0x400 ;  /* 0x0000040000047802 */ /* 0x000fe40000000f00 */
[----:B------:R-:W-:Y:S02]  /*12d0*/  ISETP.NE.AND P3, PT, R3, 0x1, PT ;  /* 0x000000010300780c */ /* 0x000fe40003f65270 */
[----:B0-----:R-:W-:-:S05]  /*12e0*/  LEA R5, R5, R4, 0x18 ;  /* 0x0000000405057211 */ /* 0x001fca00078ec0ff */
[----:B------:R-:W-:-:S06]  /*12f0*/  IMAD R4, R12, 0x4, R5 ;  /* 0x000000040c047824 */ /* 0x000fcc00078e0205 */
[----:B------:R-:W0:Y:S02]  /*1300*/  LDS.128 R4, [R4] ;  /* 0x0000000004047984 */ /* 0x000e240000000c00 */
[----:B0-----:R-:W-:-:S04]  /*1310*/  FSETP.GT.AND P2, PT, R4, R25, PT ;  /* 0x000000190400720b */ /* 0x001fc80003f44000 */
[----:B------:R-:W-:Y:S02]  /*1320*/  FSEL R8, R4, R25, P2 ;  /* 0x0000001904087208 */ /* 0x000fe40001000000 */
[----:B------:R-:W-:Y:S01]  /*1330*/  SEL R23, R12, R23, P2 ;  /* 0x000000170c177207 */ /* 0x000fe20001000000 */
[----:B------:R-:W-:Y:S06]  /*1340*/  @!P3 BRA `(.L_x_52) ;  /* 0x000000000018b947 */ /* 0x000fec0003800000 */
[-C--:B------:R-:W-:Y:S02]  /*1350*/  FSETP.GT.AND P2, PT, R5, R8.reuse, PT ;  /* 0x000000080500720b */ /* 0x080fe40003f44000 */
[----:B------:R-:W-:Y:S02]  /*1360*/  ISETP.NE.AND P3, PT, R3, 0x2, PT ;  /* 0x000000020300780c */ /* 0x000fe40003f65270 */
[----:B------:R-:W-:-:S04]  /*1370*/  FSEL R5, R5, R8, P2 ;  /* 0x0000000805057208 */ /* 0x000fc80001000000 */
[----:B------:R-:W-:-:S05]  /*1380*/  FSETP.GT.AND P4, PT, R6, R5, P3 ;  /* 0x000000050600720b */ /* 0x000fca0001f84000 */
[----:B------:R-:W-:-:S08]  /*1390*/  @P2 VIADD R23, R12, 0x1 ;  /* 0x000000010c172836 */ /* 0x000fd00000000000 */
[----:B------:R-:W-:-:S07]  /*13a0*/  @P4 VIADD R23, R12, 0x2 ;  /* 0x000000020c174836 */ /* 0x000fce0000000000 */
.L_x_52:
[----:B------:R-:W-:-:S13]  /*13b0*/  ISETP.GE.AND P2, PT, R23, RZ, PT ;  /* 0x000000ff1700720c */ /* 0x000fda0003f46270 */
[----:B------:R-:W-:Y:S05]  /*13c0*/  @!P2 BRA `(.L_x_55) ;  /* 0x000000000024a947 */ /* 0x000fea0003800000 */
[----:B------:R-:W0:Y:S01]  /*13d0*/  S2R R7, SR_CgaCtaId ;  /* 0x0000000000077919 */ /* 0x000e220000008800 */
[----:B------:R-:W1:Y:S01]  /*13e0*/  LDC.64 R4, c[0x0][0x388] ;  /* 0x0000e200ff047b82 */ /* 0x000e620000000a00 */
[----:B------:R-:W-:Y:S01]  /*13f0*/  MOV R6, 0x400 ;  /* 0x0000040000067802 */ /* 0x000fe20000000f00 */
[----:B-1----:R-:W-:-:S03]  /*1400*/  IMAD.WIDE.U32 R4, R16, 0x4, R4 ;  /* 0x0000000410047825 */ /* 0x002fc600078e0004 */
[----:B0-----:R-:W-:Y:S01]  /*1410*/  LEA R6, R7, R6, 0x18 ;  /* 0x0000000607067211 */ /* 0x001fe200078ec0ff */
[----:B------:R-:W-:-:S04]  /*1420*/  IMAD.IADD R7, R20, 0x1, R23 ;  /* 0x0000000114077824 */ /* 0x000fc800078e0217 */
[----:B------:R-:W-:Y:S01]  /*1430*/  IMAD R6, R23, 0x4, R6 ;  /* 0x0000000417067824 */ /* 0x000fe200078e0206 */
[----:B------:R0:W-:Y:S04]  /*1440*/  STG.E desc[UR6][R4.64], R7 ;  /* 0x0000000704007986 */ /* 0x0001e8000c101906 */
[----:B------:R0:W-:Y:S02]  /*1450*/  STS [R6], R17 ;  /* 0x0000001106007388 */ /* 0x0001e40000000800 */
.L_x_55:
[----:B------:R-:W-:-:S05]  /*1460*/  VIADD R16, R16, 0x1 ;  /* 0x0000000110107836 */ /* 0x000fca0000000000 */
[----:B------:R-:W-:-:S13]  /*1470*/  ISETP.NE.AND P2, PT, R16, R21, PT ;  /* 0x000000151000720c */ /* 0x000fda0003f45270 */
[----:B------:R-:W-:Y:S05]  /*1480*/  @P2 BRA `(.L_x_56) ;  /* 0xfffffff4008c2947 */ /* 0x000fea000383ffff */
[----:B------:R-:W-:Y:S05]  /*1490*/  EXIT ;  /* 0x000000000000794d */ /* 0x000fea0003800000 */
        .weak           $__internal_2_$__cuda_sm20_sqrt_rn_f32_slowpath
        .type           $__internal_2_$__cuda_sm20_sqrt_rn_f32_slowpath,@function
        .size           $__internal_2_$__cuda_sm20_sqrt_rn_f32_slowpath,($__internal_3_$__cuda_sm3x_div_rn_noftz_f32_slowpath - $__internal_2_$__cuda_sm20_sqrt_rn_f32_slowpath)
$__internal_2_$__cuda_sm20_sqrt_rn_f32_slowpath:
[----:B------:R-:W-:-:S13]  /*14a0*/  LOP3.LUT P0, RZ, R3, 0x7fffffff, RZ, 0xc0, !PT ;  /* 0x7fffffff03ff7812 */ /* 0x000fda000780c0ff */
[----:B------:R-:W-:Y:S05]  /*14b0*/  @!P0 BRA `(.L_x_57) ;  /* 0x0000000000448947 */ /* 0x000fea0003800000 */
[----:B------:R-:W-:Y:S01]  /*14c0*/  FSETP.GEU.FTZ.AND P0, PT, R3, RZ, PT ;  /* 0x000000ff0300720b */ /* 0x000fe20003f1e000 */
[----:B------:R-:W-:-:S12]  /*14d0*/  IMAD.MOV.U32 R2, RZ, RZ, R3 ;  /* 0x000000ffff027224 */ /* 0x000fd800078e0003 */
[----:B------:R-:W-:Y:S01]  /*14e0*/  @!P0 IMAD.MOV.U32 R3, RZ, RZ, 0x7fffffff ;  /* 0x7fffffffff038424 */ /* 0x000fe200078e00ff */
        /* <DEDUP_REMOVED lines=14> */
.L_x_57:
[----:B------:R-:W-:Y:S02]  /*15d0*/  IMAD.MOV.U32 R8, RZ, RZ, R3 ;  /* 0x000000ffff087224 */ /* 0x000fe400078e0003 */
[----:B------:R-:W-:Y:S02]  /*15e0*/  IMAD.MOV.U32 R2, RZ, RZ, R16 ;  /* 0x000000ffff027224 */ /* 0x000fe400078e0010 */
[----:B------:R-:W-:-:S04]  /*15f0*/  IMAD.MOV.U32 R3, RZ, RZ, 0x0 ;  /* 0x00000000ff037424 */ /* 0x000fc800078e00ff */
[----:B------:R-:W-:Y:S05]  /*1600*/  RET.REL.NODEC R2 `(_Z26diversity_selection_kernelP13ComponentPoolPii) ;  /* 0xffffffe8027c7950 */ /* 0x000fea0003c3ffff */
        .weak           $__internal_3_$__cuda_sm3x_div_rn_noftz_f32_slowpath
        .type           $__internal_3_$__cuda_sm3x_div_rn_noftz_f32_slowpath,@function
        .size           $__internal_3_$__cuda_sm3x_div_rn_noftz_f32_slowpath,(.L_x_99 - $__internal_3_$__cuda_sm3x_div_rn_noftz_f32_slowpath)
$__internal_3_$__cuda_sm3x_div_rn_noftz_f32_slowpath:
[----:B------:R-:W-:Y:S01]  /*1610*/  SHF.R.U32.HI R5, RZ, 0x17, R6 ;  /* 0x00000017ff057819 */ /* 0x000fe20000011606 */
[----:B------:R-:W-:Y:S01]  /*1620*/  BSSY.RECONVERGENT B4, `(.L_x_58) ;  /* 0x0000063000047945 */ /* 0x000fe20003800200 */
[----:B------:R-:W-:Y:S02]  /*1630*/  SHF.R.U32.HI R2, RZ, 0x17, R3 ;  /* 0x00000017ff027819 */ /* 0x000fe40000011603 */
[----:B------:R-:W-:Y:S02]  /*1640*/  LOP3.LUT R15, R5, 0xff, RZ, 0xc0, !PT ;  /* 0x000000ff050f7812 */ /* 0x000fe400078ec0ff */
[----:B------:R-:W-:-:S03]  /*1650*/  LOP3.LUT R10, R2, 0xff, RZ, 0xc0, !PT ;  /* 0x000000ff020a7812 */ /* 0x000fc600078ec0ff */
[----:B------:R-:W-:Y:S02]  /*1660*/  VIADD R8, R15, 0xffffffff ;  /* 0xffffffff0f087836 */ /* 0x000fe40000000000 */
[----:B------:R-:W-:-:S03]  /*1670*/  VIADD R7, R10, 0xffffffff ;  /* 0xffffffff0a077836 */ /* 0x000fc60000000000 */
[----:B------:R-:W-:-:S04]  /*1680*/  ISETP.GT.U32.AND P0, PT, R8, 0xfd, PT ;  /* 0x000000fd0800780c */ /* 0x000fc80003f04070 */
[----:B------:R-:W-:-:S13]  /*1690*/  ISETP.GT.U32.OR P0, PT, R7, 0xfd, P0 ;  /* 0x000000fd0700780c */ /* 0x000fda0000704470 */
[----:B------:R-:W-:Y:S01]  /*16a0*/  @!P0 IMAD.MOV.U32 R5, RZ, RZ, RZ ;  /* 0x000000ffff058224 */ /* 0x000fe200078e00ff */
[----:B------:R-:W-:Y:S06]  /*16b0*/  @!P0 BRA `(.L_x_59) ;  /* 0x0000000000608947 */ /* 0x000fec0003800000 */
[----:B------:R-:W-:Y:S01]  /*16c0*/  FSETP.GTU.FTZ.AND P0, PT, |R3|, +INF , PT ;  /* 0x7f8000000300780b */ /* 0x000fe20003f1c200 */
[----:B------:R-:W-:Y:S01]  /*16d0*/  IMAD.MOV.U32 R2, RZ, RZ, R6 ;  /* 0x000000ffff027224 */ /* 0x000fe200078e0006 */
[----:B------:R-:W-:-:S04]  /*16e0*/  FSETP.GTU.FTZ.AND P1, PT, |R6|, +INF , PT ;  /* 0x7f8000000600780b */ /* 0x000fc80003f3c200 */
[----:B------:R-:W-:-:S13]  /*16f0*/  PLOP3.LUT P0, PT, P0, P1, PT, 0xf8, 0x8f ;  /* 0x00000000008f781c */ /* 0x000fda0000703f70 */
[----:B------:R-:W-:Y:S05]  /*1700*/  @P0 BRA `(.L_x_60) ;  /* 0x00000004004c0947 */ /* 0x000fea0003800000 */
[----:B------:R-:W-:-:S13]  /*1710*/  LOP3.LUT P0, RZ, R6, 0x7fffffff, R3, 0xc8, !PT ;  /* 0x7fffffff06ff7812 */ /* 0x000fda000780c803 */
[----:B------:R-:W-:Y:S05]  /*1720*/  @!P0 BRA `(.L_x_61) ;  /* 0x00000004003c8947 */ /* 0x000fea0003800000 */
[C---:B------:R-:W-:Y:S02]  /*1730*/  FSETP.NEU.FTZ.AND P0, PT, |R3|.reuse, +INF , PT ;  /* 0x7f8000000300780b */ /* 0x040fe40003f1d200 */
[----:B------:R-:W-:Y:S02]  /*1740*/  FSETP.NEU.FTZ.AND P2, PT, |R2|, +INF , PT ;  /* 0x7f8000000200780b */ /* 0x000fe40003f5d200 */
[----:B------:R-:W-:-:S11]  /*1750*/  FSETP.NEU.FTZ.AND P1, PT, |R3|, +INF , PT ;  /* 0x7f8000000300780b */ /* 0x000fd60003f3d200 */
[----:B------:R-:W-:Y:S05]  /*1760*/  @!P2 BRA !P0, `(.L_x_61) ;  /* 0x00000004002ca947 */ /* 0x000fea0004000000 */
[----:B------:R-:W-:-:S04]  /*1770*/  LOP3.LUT P0, RZ, R3, 0x7fffffff, RZ, 0xc0, !PT ;  /* 0x7fffffff03ff7812 */ /* 0x000fc8000780c0ff */
[----:B------:R-:W-:-:S13]  /*1780*/  PLOP3.LUT P0, PT, P2, P0, PT, 0x2f, 0xf2 ;  /* 0x0000000000f2781c */ /* 0x000fda0001700577 */
[----:B------:R-:W-:Y:S05]  /*1790*/  @P0 BRA `(.L_x_62) ;  /* 0x0000000400180947 */ /* 0x000fea0003800000 */
[----:B------:R-:W-:-:S04]  /*17a0*/  LOP3.LUT P0, RZ, R6, 0x7fffffff, RZ, 0xc0, !PT ;  /* 0x7fffffff06ff7812 */ /* 0x000fc8000780c0ff */
[----:B------:R-:W-:-:S13]  /*17b0*/  PLOP3.LUT P0, PT, P1, P0, PT, 0x2f, 0xf2 ;  /* 0x0000000000f2781c */ /* 0x000fda0000f00577 */
[----:B------:R-:W-:Y:S05]  /*17c0*/  @P0 BRA `(.L_x_63) ;  /* 0x0000000400000947 */ /* 0x000fea0003800000 */
[----:B------:R-:W-:Y:S02]  /*17d0*/  ISETP.GE.AND P0, PT, R7, RZ, PT ;  /* 0x000000ff0700720c */ /* 0x000fe40003f06270 */
[----:B------:R-:W-:-:S11]  /*17e0*/  ISETP.GE.AND P1, PT, R8, RZ, PT ;  /* 0x000000ff0800720c */ /* 0x000fd60003f26270 */
[----:B------:R-:W-:Y:S02]  /*17f0*/  @P0 IMAD.MOV.U32 R5, RZ, RZ, RZ ;  /* 0x000000ffff050224 */ /* 0x000fe400078e00ff */
[----:B------:R-:W-:Y:S01]  /*1800*/  @!P0 FFMA R3, R3, 1.84467440737095516160e+19, RZ ;  /* 0x5f80000003038823 */ /* 0x000fe200000000ff */
[----:B------:R-:W-:Y:S02]  /*1810*/  @!P0 IMAD.MOV.U32 R5, RZ, RZ, -0x40 ;  /* 0xffffffc0ff058424 */ /* 0x000fe400078e00ff */
[----:B------:R-:W-:Y:S02]  /*1820*/  @!P1 FFMA R6, R2, 1.84467440737095516160e+19, RZ ;  /* 0x5f80000002069823 */ /* 0x000fe400000000ff */
[----:B------:R-:W-:-:S07]  /*1830*/  @!P1 VIADD R5, R5, 0x40 ;  /* 0x0000004005059836 */ /* 0x000fce0000000000 */
.L_x_59:
[----:B------:R-:W-:Y:S01]  /*1840*/  LEA R7, R15, 0xc0800000, 0x17 ;  /* 0xc08000000f077811 */ /* 0x000fe200078eb8ff */
[----:B------:R-:W-:Y:S04]  /*1850*/  BSSY.RECONVERGENT B5, `(.L_x_64) ;  /* 0x0000036000057945 */ /* 0x000fe80003800200 */
[----:B------:R-:W-:Y:S02]  /*1860*/  IMAD.IADD R7, R6, 0x1, -R7 ;  /* 0x0000000106077824 */ /* 0x000fe400078e0a07 */
[----:B------:R-:W-:Y:S02]  /*1870*/  VIADD R6, R10, 0xffffff81 ;  /* 0xffffff810a067836 */ /* 0x000fe40000000000 */
[----:B------:R-:W0:Y:S01]  /*1880*/  MUFU.RCP R8, R7 ;  /* 0x0000000700087308 */ /* 0x000e220000001000 */
[----:B------:R-:W-:Y:S01]  /*1890*/  FADD.FTZ R9, -R7, -RZ ;  /* 0x800000ff07097221 */ /* 0x000fe20000010100 */
[C---:B------:R-:W-:Y:S01]  /*18a0*/  IMAD R2, R6.reuse, -0x800000, R3 ;  /* 0xff80000006027824 */ /* 0x040fe200078e0203 */
[----:B------:R-:W-:-:S05]  /*18b0*/  IADD3 R6, PT, PT, R6, 0x7f, -R15 ;  /* 0x0000007f06067810 */ /* 0x000fca0007ffe80f */
[----:B------:R-:W-:Y:S02]  /*18c0*/  IMAD.IADD R6, R6, 0x1, R5 ;  /* 0x0000000106067824 */ /* 0x000fe400078e0205 */
        /* <DEDUP_REMOVED lines=8> */
[----:B------:R-:W-:-:S05]  /*1950*/  LOP3.LUT R3, R3, 0xff, RZ, 0xc0, !PT ;  /* 0x000000ff03037812 */ /* 0x000fca00078ec0ff */
[----:B------:R-:W-:-:S04]  /*1960*/  IMAD.IADD R7, R3, 0x1, R6 ;  /* 0x0000000103077824 */ /* 0x000fc800078e0206 */
        /* <DEDUP_REMOVED lines=11> */
[CCC-:B------:R-:W-:Y:S01]  /*1a20*/  FFMA.RM R6, R10.reuse, R8.reuse, R11.reuse ;  /* 0x000000080a067223 */ /* 0x1c0fe2000000400b */
[C---:B------:R-:W-:Y:S02]  /*1a30*/  ISETP.NE.AND P2, PT, R7.reuse, RZ, PT ;  /* 0x000000ff0700720c */ /* 0x040fe40003f45270 */
[----:B------:R-:W-:Y:S02]  /*1a40*/  ISETP.NE.AND P1, PT, R7, RZ, PT ;  /* 0x000000ff0700720c */ /* 0x000fe40003f25270 */
[----:B------:R-:W-:Y:S01]  /*1a50*/  LOP3.LUT R5, R3, 0x7fffff, RZ, 0xc0, !PT ;  /* 0x007fffff03057812 */ /* 0x000fe200078ec0ff */
[----:B------:R-:W-:Y:S01]  /*1a60*/  FFMA.RP R3, R10, R8, R11 ;  /* 0x000000080a037223 */ /* 0x000fe2000000800b */
[----:B------:R-:W-:Y:S02]  /*1a70*/  VIADD R8, R7, 0x20 ;  /* 0x0000002007087836 */ /* 0x000fe40000000000 */
[----:B------:R-:W-:Y:S01]  /*1a80*/  LOP3.LUT R5, R5, 0x800000, RZ, 0xfc, !PT ;  /* 0x0080000005057812 */ /* 0x000fe200078efcff */
[----:B------:R-:W-:Y:S01]  /*1a90*/  IMAD.MOV R7, RZ, RZ, -R7 ;  /* 0x000000ffff077224 */ /* 0x000fe200078e0a07 */
[----:B------:R-:W-:-:S02]  /*1aa0*/  FSETP.NEU.FTZ.AND P0, PT, R3, R6, PT ;  /* 0x000000060300720b */ /* 0x000fc40003f1d000 */
[----:B------:R-:W-:Y:S02]  /*1ab0*/  SHF.L.U32 R8, R5, R8, RZ ;  /* 0x0000000805087219 */ /* 0x000fe400000006ff */
[----:B------:R-:W-:Y:S02]  /*1ac0*/  SEL R6, R7, RZ, P2 ;  /* 0x000000ff07067207 */ /* 0x000fe40001000000 */
[----:B------:R-:W-:Y:S02]  /*1ad0*/  ISETP.NE.AND P1, PT, R8, RZ, P1 ;  /* 0x000000ff0800720c */ /* 0x000fe40000f25270 */
[----:B------:R-:W-:Y:S02]  /*1ae0*/  SHF.R.U32.HI R6, RZ, R6, R5 ;  /* 0x00000006ff067219 */ /* 0x000fe40000011605 */
[----:B------:R-:W-:Y:S02]  /*1af0*/  PLOP3.LUT P0, PT, P0, P1, PT, 0xf8, 0x8f ;  /* 0x00000000008f781c */ /* 0x000fe40000703f70 */
[----:B------:R-:W-:-:S02]  /*1b00*/  SHF.R.U32.HI R8, RZ, 0x1, R6 ;  /* 0x00000001ff087819 */ /* 0x000fc40000011606 */
[----:B------:R-:W-:-:S04]  /*1b10*/  SEL R3, RZ, 0x1, !P0 ;  /* 0x00000001ff037807 */ /* 0x000fc80004000000 */
[----:B------:R-:W-:-:S04]  /*1b20*/  LOP3.LUT R3, R3, 0x1, R8, 0xf8, !PT ;  /* 0x0000000103037812 */ /* 0x000fc800078ef808 */
[----:B------:R-:W-:-:S05]  /*1b30*/  LOP3.LUT R3, R3, R6, RZ, 0xc0, !PT ;  /* 0x0000000603037212 */ /* 0x000fca00078ec0ff */
[----:B------:R-:W-:-:S05]  /*1b40*/  IMAD.IADD R3, R8, 0x1, R3 ;  /* 0x0000000108037824 */ /* 0x000fca00078e0203 */
[----:B------:R-:W-:Y:S01]  /*1b50*/  LOP3.LUT R2, R3, R2, RZ, 0xfc, !PT ;  /* 0x0000000203027212 */ /* 0x000fe200078efcff */
[----:B------:R-:W-:Y:S06]  /*1b60*/  BRA `(.L_x_67) ;  /* 0x0000000000107947 */ /* 0x000fec0003800000 */
.L_x_66:
[----:B------:R-:W-:-:S04]  /*1b70*/  LOP3.LUT R2, R2, 0x80000000, RZ, 0xc0, !PT ;  /* 0x8000000002027812 */ /* 0x000fc800078ec0ff */
[----:B------:R-:W-:Y:S01]  /*1b80*/  LOP3.LUT R2, R2, 0x7f800000, RZ, 0xfc, !PT ;  /* 0x7f80000002027812 */ /* 0x000fe200078efcff */
[----:B------:R-:W-:Y:S06]  /*1b90*/  BRA `(.L_x_67) ;  /* 0x0000000000047947 */ /* 0x000fec0003800000 */
.L_x_65:
[----:B------:R-:W-:-:S07]  /*1ba0*/  IMAD R2, R6, 0x800000, R2 ;  /* 0x0080000006027824 */ /* 0x000fce00078e0202 */
.L_x_67:
[----:B------:R-:W-:Y:S05]  /*1bb0*/  BSYNC.RECONVERGENT B5 ;  /* 0x0000000000057941 */ /* 0x000fea0003800200 */
.L_x_64:
[----:B------:R-:W-:Y:S05]  /*1bc0*/  BRA `(.L_x_68) ;  /* 0x0000000000207947 */ /* 0x000fea0003800000 */
.L_x_63:
[----:B------:R-:W-:-:S04]  /*1bd0*/  LOP3.LUT R2, R6, 0x80000000, R3, 0x48, !PT ;  /* 0x8000000006027812 */ /* 0x000fc800078e4803 */
[----:B------:R-:W-:Y:S01]  /*1be0*/  LOP3.LUT R2, R2, 0x7f800000, RZ, 0xfc, !PT ;  /* 0x7f80000002027812 */ /* 0x000fe200078efcff */
[----:B------:R-:W-:Y:S06]  /*1bf0*/  BRA `(.L_x_68) ;  /* 0x0000000000147947 */ /* 0x000fec0003800000 */
.L_x_62:
[----:B------:R-:W-:Y:S01]  /*1c00*/  LOP3.LUT R2, R6, 0x80000000, R3, 0x48, !PT ;  /* 0x8000000006027812 */ /* 0x000fe200078e4803 */
[----:B------:R-:W-:Y:S06]  /*1c10*/  BRA `(.L_x_68) ;  /* 0x00000000000c7947 */ /* 0x000fec0003800000 */
.L_x_61:
[----:B------:R-:W0:Y:S01]  /*1c20*/  MUFU.RSQ R2, -QNAN ;  /* 0xffc0000000027908 */ /* 0x000e220000001400 */
[----:B------:R-:W-:Y:S05]  /*1c30*/  BRA `(.L_x_68) ;  /* 0x0000000000047947 */ /* 0x000fea0003800000 */
.L_x_60:
[----:B------:R-:W-:-:S07]  /*1c40*/  FADD.FTZ R2, R3, R2 ;  /* 0x0000000203027221 */ /* 0x000fce0000010000 */
.L_x_68:
[----:B------:R-:W-:Y:S05]  /*1c50*/  BSYNC.RECONVERGENT B4 ;  /* 0x0000000000047941 */ /* 0x000fea0003800200 */
.L_x_58:
[----:B------:R-:W-:-:S04]  /*1c60*/  IMAD.MOV.U32 R5, RZ, RZ, 0x0 ;  /* 0x00000000ff057424 */ /* 0x000fc800078e00ff */
[----:B0-----:R-:W-:Y:S05]  /*1c70*/  RET.REL.NODEC R4 `(_Z26diversity_selection_kernelP13ComponentPoolPii) ;  /* 0xffffffe004e07950 */ /* 0x001fea0003c3ffff */
.L_x_69:
        /* <DEDUP_REMOVED lines=16> */
.L_x_99:


//--------------------- .text._Z19select_top_k_kernelP13ComponentPoolPii --------------------------
	.section	.text._Z19select_top_k_kernelP13ComponentPoolPii,"ax",@progbits
	.align	128
        .global         _Z19select_top_k_kernelP13ComponentPoolPii
        .type           _Z19select_top_k_kernelP13ComponentPoolPii,@function
        .size           _Z19select_top_k_kernelP13ComponentPoolPii,(.L_x_104 - _Z19select_top_k_kernelP13ComponentPoolPii)
        .other          _Z19select_top_k_kernelP13ComponentPoolPii,@"STO_CUDA_ENTRY STV_DEFAULT"
_Z19select_top_k_kernelP13ComponentPoolPii:
.text._Z19select_top_k_kernelP13ComponentPoolPii:
[----:B------:R-:W-:Y:S01]  /*0000*/  LDC R1, c[0x0][0x37c] ;  /* 0x0000df00ff017b82 */ /* 0x000fe20000000800 */
[----:B------:R-:W0:Y:S07]  /*0010*/  S2R R0, SR_TID.X ;  /* 0x0000000000007919 */ /* 0x000e2e0000002100 */
[----:B------:R-:W0:Y:S01]  /*0020*/  S2UR UR4, SR_CTAID.X ;  /* 0x00000000000479c3 */ /* 0x000e220000002500 */
[----:B------:R-:W1:Y:S07]  /*0030*/  LDCU UR5, c[0x0][0x390] ;  /* 0x00007200ff0577ac */ /* 0x000e6e0008000800 */
[----:B------:R-:W0:Y:S02]  /*0040*/  LDC R9, c[0x0][0x360] ;  /* 0x0000d800ff097b82 */ /* 0x000e240000000800 */
[----:B0-----:R-:W-:-:S05]  /*0050*/  IMAD R9, R9, UR4, R0 ;  /* 0x0000000409097c24 */ /* 0x001fca000f8e0200 */
[----:B-1----:R-:W-:-:S13]  /*0060*/  ISETP.GE.AND P0, PT, R9, UR5, PT ;  /* 0x0000000509007c0c */ /* 0x002fda000bf06270 */
[----:B------:R-:W-:Y:S05]  /*0070*/  @P0 EXIT ;  /* 0x000000000000094d */ /* 0x000fea0003800000 */
[----:B------:R-:W0:Y:S01]  /*0080*/  LDC.64 R6, c[0x0][0x380] ;  /* 0x0000e000ff067b82 */ /* 0x000e220000000a00 */
[----:B------:R-:W0:Y:S02]  /*0090*/  LDCU.64 UR4, c[0x0][0x358] ;  /* 0x00006b00ff0477ac */ /* 0x000e240008000a00 */
[----:B0-----:R-:W2:Y:S02]  /*00a0*/  LDG.E R0, desc[UR4][R6.64+0x14] ;  /* 0x0000140406007981 */ /* 0x001ea4000c1e1900 */
[----:B--2---:R-:W-:-:S13]  /*00b0*/  ISETP.GE.AND P0, PT, R9, R0, PT ;  /* 0x000000000900720c */ /* 0x004fda0003f06270 */
[----:B------:R-:W-:Y:S05]  /*00c0*/  @P0 EXIT ;  /* 0x000000000000094d */ /* 0x000fea0003800000 */
[----:B------:R-:W2:Y:S02]  /*00d0*/  LDG.E.64 R2, desc[UR4][R6.64] ;  /* 0x0000000406027981 */ /* 0x000ea4000c1e1b00 */
[----:B--2---:R-:W-:-:S06]  /*00e0*/  IMAD.WIDE R2, R9, 0x1018, R2 ;  /* 0x0000101809027825 */ /* 0x004fcc00078e0202 */
[----:B------:R-:W2:Y:S02]  /*00f0*/  LDG.E.U8 R2, desc[UR4][R2.64+0x14] ;  /* 0x0000140402027981 */ /* 0x000ea4000c1e1100 */
[----:B--2---:R-:W-:-:S13]  /*0100*/  ISETP.NE.AND P0, PT, R2, RZ, PT ;  /* 0x000000ff0200720c */ /* 0x004fda0003f05270 */
[----:B------:R-:W0:Y:S02]  /*0110*/  @P0 LDC.64 R4, c[0x0][0x388] ;  /* 0x0000e200ff040b82 */ /* 0x000e240000000a00 */
[----:B0-----:R-:W-:-:S05]  /*0120*/  @P0 IMAD.WIDE R4, R9, 0x4, R4 ;  /* 0x0000000409040825 */ /* 0x001fca00078e0204 */
[----:B------:R0:W-:Y:S01]  /*0130*/  @P0 STG.E desc[UR4][R4.64], R9 ;  /* 0x0000000904000986 */ /* 0x0001e2000c101904 */
[----:B------:R-:W-:Y:S05]  /*0140*/  @P0 EXIT ;  /* 0x000000000000094d */ /* 0x000fea0003800000 */
[----:B------:R-:W1:Y:S01]  /*0150*/  LDC.64 R2, c[0x0][0x388] ;  /* 0x0000e200ff027b82 */ /* 0x000e620000000a00 */
[----:B0-----:R-:W-:Y:S01]  /*0160*/  MOV R5, 0xffffffff ;  /* 0xffffffff00057802 */ /* 0x001fe20000000f00 */
[----:B-1----:R-:W-:-:S05]  /*0170*/  IMAD.WIDE R2, R9, 0x4, R2 ;  /* 0x0000000409027825 */ /* 0x002fca00078e0202 */
[----:B------:R-:W-:Y:S01]  /*0180*/  STG.E desc[UR4][R2.64], R5 ;  /* 0x0000000502007986 */ /* 0x000fe2000c101904 */
[----:B------:R-:W-:Y:S05]  /*0190*/  EXIT ;  /* 0x000000000000794d */ /* 0x000fea0003800000 */
.L_x_70:
        /* <DEDUP_REMOVED lines=14> */
.L_x_104:


//--------------------- .text._Z22sort_by_fitness_kernelP13ComponentPoolii --------------------------
	.section	.text._Z22sort_by_fitness_kernelP13ComponentPoolii,"ax",@progbits
	.align	128
        .global         _Z22sort_by_fitness_kernelP13ComponentPoolii
        .type           _Z22sort_by_fitness_kernelP13ComponentPoolii,@function
        .size           _Z22sort_by_fitness_kernelP13ComponentPoolii,(.L_x_105 - _Z22sort_by_fitness_kernelP13ComponentPoolii)
        .other          _Z22sort_by_fitness_kernelP13ComponentPoolii,@"STO_CUDA_ENTRY STV_DEFAULT"
_Z22sort_by_fitness_kernelP13ComponentPoolii:
.text._Z22sort_by_fitness_kernelP13ComponentPoolii:
[----:B------:R-:W0:Y:S08]  /*0000*/  LDC R1, c[0x0][0x37c] ;  /* 0x0000df00ff017b82 */ /* 0x000e300000000800 */
[----:B------:R-:W1:Y:S01]  /*0010*/  LDC.64 R12, c[0x0][0x380] ;  /* 0x0000e000ff0c7b82 */ /* 0x000e620000000a00 */
[----:B------:R-:W1:Y:S01]  /*0020*/  LDCU.64 UR6, c[0x0][0x358] ;  /* 0x00006b00ff0677ac */ /* 0x000e620008000a00 */
[----:B0-----:R-:W-:Y:S01]  /*0030*/  VIADD R1, R1, 0xfffff388 ;  /* 0xfffff38801017836 */ /* 0x001fe20000000000 */
[----:B------:R-:W0:Y:S01]  /*0040*/  LDCU UR4, c[0x0][0x38c] ;  /* 0x00007180ff0477ac */ /* 0x000e220008000800 */
[----:B-1----:R-:W2:Y:S01]  /*0050*/  LDG.E R7, desc[UR6][R12.64+0x14] ;  /* 0x000014060c077981 */ /* 0x002ea2000c1e1900 */
[----:B------:R-:W-:-:S03]  /*0060*/  IMAD.MOV.U32 R252, RZ, RZ, 0x1 ;  /* 0x00000001fffc7424 */ /* 0x000fc600078e00ff */
[----:B------:R-:W1:Y:S01]  /*0070*/  S2UR UR5, SR_CTAID.X ;  /* 0x00000000000579c3 */ /* 0x000e620000002500 */
[----:B------:R-:W1:Y:S01]  /*0080*/  S2R R4, SR_TID.X ;  /* 0x0000000000047919 */ /* 0x000e620000002100 */
[----:B0-----:R-:W-:-:S04]  /*0090*/  SHF.L.U32 R252, R252, UR4, RZ ;  /* 0x00000004fcfc7c19 */ /* 0x001fc800080006ff */
[-C--:B------:R-:W-:Y:S02]  /*00a0*/  IABS R9, R252.reuse ;  /* 0x000000fc00097213 */ /* 0x080fe40000000000 */
[----:B------:R-:W1:Y:S02]  /*00b0*/  LDC R5, c[0x0][0x360] ;  /* 0x0000d800ff057b82 */ /* 0x000e640000000800 */
[----:B------:R-:W0:Y:S08]  /*00c0*/  I2F.RP R0, R9 ;  /* 0x0000000900007306 */ /* 0x000e300000209400 */
[----:B0-----:R-:W0:Y:S01]  /*00d0*/  MUFU.RCP R0, R0 ;  /* 0x0000000000007308 */ /* 0x001e220000001000 */
[----:B-1----:R-:W-:Y:S01]  /*00e0*/  IMAD R5, R5, UR5, R4 ;  /* 0x0000000505057c24 */ /* 0x002fe2000f8e0204 */
[----:B------:R-:W-:Y:S01]  /*00f0*/  IABS R4, R252 ;  /* 0x000000fc00047213 */ /* 0x000fe20000000000 */
[----:B------:R-:W-:-:S02]  /*0100*/  UMOV UR5, 0x2 ;  /* 0x0000000200057882 */ /* 0x000fc40000000000 */
[----:B------:R-:W-:Y:S01]  /*0110*/  USHF.L.U32 UR4, UR5, UR4, URZ ;  /* 0x0000000405047299 */ /* 0x000fe200080006ff */
[----:B0-----:R-:W-:Y:S01]  /*0120*/  VIADD R2, R0, 0xffffffe ;  /* 0x0ffffffe00027836 */ /* 0x001fe20000000000 */
[----:B------:R-:W-:-:S03]  /*0130*/  IABS R0, R5 ;  /* 0x0000000500007213 */ /* 0x000fc60000000000 */
[----:B------:R0:W1:Y:S02]  /*0140*/  F2I.FTZ.U32.TRUNC.NTZ R3, R2 ;  /* 0x0000000200037305 */ /* 0x000064000021f000 */
[----:B0-----:R-:W-:Y:S02]  /*0150*/  HFMA2 R2, -RZ, RZ, 0, 0 ;  /* 0x00000000ff027431 */ /* 0x001fe400000001ff */
[----:B-1----:R-:W-:-:S04]  /*0160*/  IMAD.MOV R6, RZ, RZ, -R3 ;  /* 0x000000ffff067224 */ /* 0x002fc800078e0a03 */
[----:B------:R-:W-:-:S04]  /*0170*/  IMAD R11, R6, R9, RZ ;  /* 0x00000009060b7224 */ /* 0x000fc800078e02ff */
[----:B------:R-:W-:-:S04]  /*0180*/  IMAD.HI.U32 R3, R3, R11, R2 ;  /* 0x0000000b03037227 */ /* 0x000fc800078e0002 */
[----:B------:R-:W-:Y:S02]  /*0190*/  IMAD.MOV R2, RZ, RZ, -R4 ;  /* 0x000000ffff027224 */ /* 0x000fe400078e0a04 */
[----:B------:R-:W-:-:S04]  /*01a0*/  IMAD.HI.U32 R3, R3, R0, RZ ;  /* 0x0000000003037227 */ /* 0x000fc800078e00ff */
[----:B------:R-:W-:-:S05]  /*01b0*/  IMAD R0, R3, R2, R0 ;  /* 0x0000000203007224 */ /* 0x000fca00078e0200 */
[----:B------:R-:W-:-:S13]  /*01c0*/  ISETP.GT.U32.AND P2, PT, R9, R0, PT ;  /* 0x000000000900720c */ /* 0x000fda0003f44070 */
[----:B------:R-:W-:Y:S02]  /*01d0*/  @!P2 IMAD.IADD R0, R0, 0x1, -R9 ;  /* 0x000000010000a824 */ /* 0x000fe400078e0a09 */
[----:B------:R-:W-:Y:S01]  /*01e0*/  @!P2 VIADD R3, R3, 0x1 ;  /* 0x000000010303a836 */ /* 0x000fe20000000000 */
[----:B------:R-:W-:Y:S02]  /*01f0*/  ISETP.NE.AND P2, PT, R252, RZ, PT ;  /* 0x000000fffc00720c */ /* 0x000fe40003f45270 */
[----:B------:R-:W-:Y:S02]  /*0200*/  ISETP.GE.U32.AND P0, PT, R0, R9, PT ;  /* 0x000000090000720c */ /* 0x000fe40003f06070 */
[----:B------:R-:W-:-:S04]  /*0210*/  LOP3.LUT R0, R5, R252, RZ, 0x3c, !PT ;  /* 0x000000fc05007212 */ /* 0x000fc800078e3cff */
[----:B------:R-:W-:-:S07]  /*0220*/  ISETP.GE.AND P1, PT, R0, RZ, PT ;  /* 0x000000ff0000720c */ /* 0x000fce0003f26270 */
[----:B------:R-:W-:-:S05]  /*0230*/  @P0 IADD3 R3, PT, PT, R3, 0x1, RZ ;  /* 0x0000000103030810 */ /* 0x000fca0007ffe0ff */
[----:B------:R-:W-:-:S04]  /*0240*/  IMAD.MOV.U32 R4, RZ, RZ, R3 ;  /* 0x000000ffff047224 */ /* 0x000fc800078e0003 */
[----:B------:R-:W-:Y:S01]  /*0250*/  @!P1 IMAD.MOV R4, RZ, RZ, -R4 ;  /* 0x000000ffff049224 */ /* 0x000fe200078e0a04 */
[----:B------:R-:W-:-:S05]  /*0260*/  @!P2 LOP3.LUT R4, RZ, R252, RZ, 0x33, !PT ;  /* 0x000000fcff04a212 */ /* 0x000fca00078e33ff */
[----:B------:R-:W-:-:S04]  /*0270*/  IMAD.MOV R0, RZ, RZ, -R4 ;  /* 0x000000ffff007224 */ /* 0x000fc800078e0a04 */
[----:B------:R-:W-:-:S04]  /*0280*/  IMAD R5, R252, R0, R5 ;  /* 0x00000000fc057224 */ /* 0x000fc800078e0205 */
[----:B------:R-:W-:-:S05]  /*0290*/  IMAD R5, R4, UR4, R5 ;  /* 0x0000000404057c24 */ /* 0x000fca000f8e0205 */
[----:B------:R-:W-:-:S04]  /*02a0*/  IADD3 R250, PT, PT, R252, R5, RZ ;  /* 0x00000005fcfa7210 */ /* 0x000fc80007ffe0ff */
[----:B--2---:R-:W-:-:S13]  /*02b0*/  ISETP.GE.AND P0, PT, R250, R7, PT ;  /* 0x00000007fa00720c */ /* 0x004fda0003f06270 */
[----:B------:R-:W-:Y:S05]  /*02c0*/  @P0 EXIT ;  /* 0x000000000000094d */ /* 0x000fea0003800000 */
[----:B------:R-:W2:Y:S01]  /*02d0*/  LDG.E.64 R2, desc[UR6][R12.64] ;  /* 0x000000060c027981 */ /* 0x000ea2000c1e1b00 */
[----:B------:R-:W0:Y:S01]  /*02e0*/  LDCU UR4, c[0x0][0x388] ;  /* 0x00007100ff0477ac */ /* 0x000e220008000800 */
[----:B--2---:R-:W-:-:S05]  /*02f0*/  IMAD.WIDE R124, R5, 0x1018, R2 ;  /* 0x00001018057c7825 */ /* 0x004fca00078e0202 */
[----:B------:R-:W2:Y:S01]  /*0300*/  LDG.E R0, desc[UR6][R124.64+0x4] ;  /* 0x000004067c007981 */ /* 0x000ea2000c1e1900 */
[----:B------:R-:W-:-:S06]  /*0310*/  IMAD.WIDE R2, R252, 0x1018, R124 ;  /* 0x00001018fc027825 */ /* 0x000fcc00078e027c */
[----:B------:R-:W2:Y:S01]  /*0320*/  LDG.E R3, desc[UR6][R2.64+0x4] ;  /* 0x0000040602037981 */ /* 0x000ea2000c1e1900 */
[----:B0-----:R-:W-:-:S04]  /*0330*/  SHF.R.U32.HI R4, RZ, UR4, R4 ;  /* 0x00000004ff047c19 */ /* 0x001fc80008011604 */
[----:B------:R-:W-:-:S04]  /*0340*/  LOP3.LUT R4, R4, 0x1, RZ, 0xc0, !PT ;  /* 0x0000000104047812 */ /* 0x000fc800078ec0ff */
[----:B------:R-:W-:Y:S02]  /*0350*/  ISETP.NE.U32.AND P1, PT, R4, 0x1, PT ;  /* 0x000000010400780c */ /* 0x000fe40003f25070 */
[CC--:B--2---:R-:W-:Y:S02]  /*0360*/  FSETP.GT.AND P0, PT, R0.reuse, R3.reuse, PT ;  /* 0x000000030000720b */ /* 0x0c4fe40003f04000 */
[----:B------:R-:W-:Y:S02]  /*0370*/  FSETP.GEU.AND P2, PT, R0, R3, PT ;  /* 0x000000030000720b */ /* 0x000fe40003f4e000 */
[----:B------:R-:W-:-:S07]  /*0380*/  SEL R0, RZ, 0xffffffff, !P0 ;  /* 0xffffffffff007807 */ /* 0x000fce0004000000 */
[----:B------:R-:W-:-:S04]  /*0390*/  @!P1 SEL R0, RZ, 0xffffffff, P2 ;  /* 0xffffffffff009807 */ /* 0x000fc80001000000 */
[----:B------:R-:W-:-:S04]  /*03a0*/  LOP3.LUT R0, R0, 0x1, RZ, 0xc0, !PT ;  /* 0x0000000100007812 */ /* 0x000fc800078ec0ff */
[----:B------:R-:W-:-:S13]  /*03b0*/  ISETP.NE.U32.AND P0, PT, R0, 0x1, PT ;  /* 0x000000010000780c */ /* 0x000fda0003f05070 */
[----:B------:R-:W-:Y:S05]  /*03c0*/  @P0 EXIT ;  /* 0x000000000000094d */ /* 0x000fea0003800000 */
[----:B------:R-:W2:Y:S04]  /*03d0*/  LDG.E R21, desc[UR6][R124.64+0xfc] ;  /* 0x0000fc067c157981 */ /* 0x000ea8000c1e1900 */
[----:B------:R-:W3:Y:S04]  /*03e0*/  LDG.E R22, desc[UR6][R124.64+0xf8] ;  /* 0x0000f8067c167981 */ /* 0x000ee8000c1e1900 */
[----:B------:R-:W4:Y:S04]  /*03f0*/  LDG.E R23, desc[UR6][R124.64+0xf4] ;  /* 0x0000f4067c177981 */ /* 0x000f28000c1e1900 */
        /* <DEDUP_REMOVED lines=28> */
[----:B------:R0:W5:Y:S04]  /*05c0*/  LDG.E R251, desc[UR6][R124.64+0xcbc] ;  /* 0x000cbc067cfb7981 */ /* 0x000168000c1e1900 */
        /* <DEDUP_REMOVED lines=43> */
[----:B--2---:R1:W-:Y:S04]  /*0880*/  STL [R1+0xc3c], R21 ;  /* 0x000c3c1501007387 */ /* 0x0043e80000100800 */
[----:B---3--:R2:W-:Y:S04]  /*0890*/  STL [R1+0xc38], R22 ;  /* 0x000c381601007387 */ /* 0x0085e80000100800 */
[----:B----4-:R3:W-:Y:S04]  /*08a0*/  STL [R1+0xc34], R23 ;  /* 0x000c341701007387 */ /* 0x0107e80000100800 */
[----:B-1----:R-:W4:Y:S04]  /*08b0*/  LDG.E R21, desc[UR6][R124.64+0x80] ;  /* 0x000080067c157981 */ /* 0x002f28000c1e1900 */
[----:B--2---:R-:W2:Y:S04]  /*08c0*/  LDG.E R22, desc[UR6][R124.64+0x7c] ;  /* 0x00007c067c167981 */ /* 0x004ea8000c1e1900 */
[----:B---3--:R-:W3:Y:S04]  /*08d0*/  LDG.E R23, desc[UR6][R124.64+0x78] ;  /* 0x000078067c177981 */ /* 0x008ee8000c1e1900 */
[----:B------:R1:W-:Y:S04]  /*08e0*/  STL [R1+0xc30], R24 ;  /* 0x000c301801007387 */ /* 0x0003e80000100800 */
[----:B------:R0:W-:Y:S04]  /*08f0*/  STL [R1+0xc2c], R25 ;  /* 0x000c2c1901007387 */ /* 0x0001e80000100800 */
[----:B------:R0:W-:Y:S04]  /*0900*/  STL [R1+0xc28], R26 ;  /* 0x000c281a01007387 */ /* 0x0001e80000100800 */
[----:B-1----:R-:W3:Y:S04]  /*0910*/  LDG.E R24, desc[UR6][R124.64+0x74] ;  /* 0x000074067c187981 */ /* 0x002ee8000c1e1900 */
[----:B0-----:R-:W3:Y:S04]  /*0920*/  LDG.E R25, desc[UR6][R124.64+0x70] ;  /* 0x000070067c197981 */ /* 0x001ee8000c1e1900 */
[----:B------:R-:W3:Y:S04]  /*0930*/  LDG.E R26, desc[UR6][R124.64+0x6c] ;  /* 0x00006c067c1a7981 */ /* 0x000ee8000c1e1900 */
[----:B------:R0:W-:Y:S04]  /*0940*/  STL [R1+0xc24], R27 ;  /* 0x000c241b01007387 */ /* 0x0001e80000100800 */
[----:B------:R1:W-:Y:S04]  /*0950*/  STL [R1+0xc20], R28 ;  /* 0x000c201c01007387 */ /* 0x0003e80000100800 */
[----:B------:R1:W-:Y:S04]  /*0960*/  STL [R1+0xc1c], R29 ;  /* 0x000c1c1d01007387 */ /* 0x0003e80000100800 */
[----:B0-----:R-:W3:Y:S04]  /*0970*/  LDG.E R27, desc[UR6][R124.64+0x68] ;  /* 0x000068067c1b7981 */ /* 0x001ee8000c1e1900 */
[----:B-1----:R-:W3:Y:S04]  /*0980*/  LDG.E R28, desc[UR6][R124.64+0x64] ;  /* 0x000064067c1c7981 */ /* 0x002ee8000c1e1900 */
        /* <DEDUP_REMOVED lines=40> */
[----:B0-----:R-:W3:Y:S04]  /*0c10*/  LDG.E.U8 R17, desc[UR6][R124.64+0x14] ;  /* 0x000014067c117981 */ /* 0x001ee8000c1e1100 */
[----:B-1----:R-:W3:Y:S04]  /*0c20*/  LDG.E R18, desc[UR6][R124.64+0x10] ;  /* 0x000010067c127981 */ /* 0x002ee8000c1e1900 */
[----:B------:R-:W3:Y:S04]  /*0c30*/  LDG.E R19, desc[UR6][R124.64+0xc] ;  /* 0x00000c067c137981 */ /* 0x000ee8000c1e1900 */
[----:B------:R0:W-:Y:S04]  /*0c40*/  STL [R1+0xbc4], R20 ;  /* 0x000bc41401007387 */ /* 0x0001e80000100800 */
[----:B------:R1:W5:Y:S04]  /*0c50*/  LDG.E R74, desc[UR6][R124.64+0xd90] ;  /* 0x000d90067c4a7981 */ /* 0x000368000c1e1900 */
[----:B------:R1:W5:Y:S04]  /*0c60*/  LDG.E R75, desc[UR6][R124.64+0xd8c] ;  /* 0x000d8c067c4b7981 */ /* 0x000368000c1e1900 */
[----:B0-----:R-:W3:Y:S04]  /*0c70*/  LDG.E R20, desc[UR6][R124.64+0x8] ;  /* 0x000008067c147981 */ /* 0x001ee8000c1e1900 */
        /* <DEDUP_REMOVED lines=14> */
[----:B----4-:R0:W-:Y:S04]  /*0d60*/  STL [R1+0xbc0], R21 ;  /* 0x000bc01501007387 */ /* 0x0101e80000100800 */
[----:B--2---:R2:W-:Y:S04]  /*0d70*/  STL [R1+0xbbc], R22 ;  /* 0x000bbc1601007387 */ /* 0x0045e80000100800 */
[----:B---3--:R3:W-:Y:S04]  /*0d80*/  STL [R1+0xbb8], R23 ;  /* 0x000bb81701007387 */ /* 0x0087e80000100800 */
[----:B0-----:R-:W4:Y:S04]  /*0d90*/  LDG.E R21, desc[UR6][R124.64+0x4] ;  /* 0x000004067c157981 */ /* 0x001f28000c1e1900 */
[----:B--2---:R-:W2:Y:S04]  /*0da0*/  LDG.E R22, desc[UR6][R124.64] ;  /* 0x000000067c167981 */ /* 0x004ea8000c1e1900 */
[----:B---3--:R-:W3:Y:S04]  /*0db0*/  LDG.E R23, desc[UR6][R124.64+0x1fc] ;  /* 0x0001fc067c177981 */ /* 0x008ee8000c1e1900 */
        /* <DEDUP_REMOVED lines=830> */
[----:B0-----:R-:W3:Y:S04]  /*41a0*/  LDG.E R20, desc[UR6][R124.64+0x6b4] ;  /* 0x0006b4067c147981 */ /* 0x001ee8000c1e1900 */
[----:B----4-:R0:W-:Y:S04]  /*41b0*/  STL [R1+0x66c], R21 ;  /* 0x00066c1501007387 */ /* 0x0101e80000100800 */
[----:B--2---:R1:W-:Y:S04]  /*41c0*/  STL [R1+0x668], R22 ;  /* 0x0006681601007387 */ /* 0x0043e80000100800 */
[----:B---3--:R2:W-:Y:S04]  /*41d0*/  STL [R1+0x664], R23 ;  /* 0x0006641701007387 */ /* 0x0085e80000100800 */
[----:B0-----:R-:W3:Y:S04]  /*41e0*/  LDG.E R21, desc[UR6][R124.64+0x6b0] ;  /* 0x0006b0067c157981 */ /* 0x001ee8000c1e1900 */
[----:B-1----:R-:W4:Y:S04]  /*41f0*/  LDG.E R22, desc[UR6][R124.64+0x6ac] ;  /* 0x0006ac067c167981 */ /* 0x002f28000c1e1900 */
[----:B--2---:R-:W2:Y:S04]  /*4200*/  LDG.E R23, desc[UR6][R124.64+0x6a8] ;  /* 0x0006a8067c177981 */ /* 0x004ea8000c1e1900 */
[----:B------:R0:W-:Y:S04]  /*4210*/  STL [R1+0x660], R24 ;  /* 0x0006601801007387 */ /* 0x0001e80000100800 */
[----:B------:R1:W-:Y:S04]  /*4220*/  STL [R1+0x65c], R25 ;  /* 0x00065c1901007387 */ /* 0x0003e80000100800 */
[----:B------:R1:W-:Y:S04]  /*4230*/  STL [R1+0x658], R26 ;  /* 0x0006581a01007387 */ /* 0x0003e80000100800 */
[----:B0-----:R-:W2:Y:S04]  /*4240*/  LDG.E R24, desc[UR6][R124.64+0x6a4] ;  /* 0x0006a4067c187981 */ /* 0x001ea8000c1e1900 */
[----:B-1----:R-:W2:Y:S04]  /*4250*/  LDG.E R25, desc[UR6][R124.64+0x6a0] ;  /* 0x0006a0067c197981 */ /* 0x002ea8000c1e1900 */
[----:B------:R-:W2:Y:S04]  /*4260*/  LDG.E R26, desc[UR6][R124.64+0x69c] ;  /* 0x00069c067c1a7981 */ /* 0x000ea8000c1e1900 */
        /* <DEDUP_REMOVED lines=49> */
[----:B0-----:R-:W2:Y:S04]  /*4580*/  LDG.E R20, desc[UR6][R124.64+0x638] ;  /* 0x000638067c147981 */ /* 0x001ea8000c1e1900 */
[----:B---3--:R0:W-:Y:S04]  /*4590*/  STL [R1+0x5f0], R21 ;  /* 0x0005f01501007387 */ /* 0x0081e80000100800 */
[----:B----4-:R1:W-:Y:S04]  /*45a0*/  STL [R1+0x5ec], R22 ;  /* 0x0005ec1601007387 */ /* 0x0103e80000100800 */
[----:B--2---:R2:W-:Y:S04]  /*45b0*/  STL [R1+0x5e8], R23 ;  /* 0x0005e81701007387 */ /* 0x0045e80000100800 */
        /* <DEDUP_REMOVED lines=700> */
[----:B0-----:R0:W5:Y:S04]  /*7180*/  LDG.E R31, desc[UR6][R124.64+0xc3c] ;  /* 0x000c3c067c1f7981 */ /* 0x001168000c1e1900 */
[----:B-1----:R0:W5:Y:S04]  /*7190*/  LDG.E R30, desc[UR6][R124.64+0xc40] ;  /* 0x000c40067c1e7981 */ /* 0x002168000c1e1900 */
[----:B------:R0:W5:Y:S04]  /*71a0*/  LDG.E R0, desc[UR6][R124.64+0xcb4] ;  /* 0x000cb4067c007981 */ /* 0x000168000c1e1900 */
[----:B------:R1:W-:Y:S04]  /*71b0*/  STL [R1+0x6c], R2 ;  /* 0x00006c0201007387 */ /* 0x0003e80000100800 */
[----:B------:R0:W-:Y:S04]  /*71c0*/  STL [R1+0x68], R3 ;  /* 0x0000680301007387 */ /* 0x0001e80000100800 */
[----:B------:R0:W-:Y:S04]  /*71d0*/  STL [R1+0x64], R4 ;  /* 0x0000640401007387 */ /* 0x0001e80000100800 */
[----:B-1----:R1:W5:Y:S04]  /*71e0*/  LDG.E R2, desc[UR6][R124.64+0xcb0] ;  /* 0x000cb0067c027981 */ /* 0x002368000c1e1900 */
[----:B0-----:R1:W5:Y:S04]  /*71f0*/  LDG.E R3, desc[UR6][R124.64+0xcac] ;  /* 0x000cac067c037981 */ /* 0x001368000c1e1900 */
[----:B------:R1:W5:Y:S04]  /*7200*/  LDG.E R4, desc[UR6][R124.64+0xca8] ;  /* 0x000ca8067c047981 */ /* 0x000368000c1e1900 */
        /* <DEDUP_REMOVED lines=31> */
[----:B-1----:R0:W5:Y:S04]  /*7400*/  LDG.E R20, desc[UR6][R124.64+0xc68] ;  /* 0x000c68067c147981 */ /* 0x002168000c1e1900 */
[----:B---3--:R1:W-:Y:S04]  /*7410*/  STL [R1+0x20], R21 ;  /* 0x0000201501007387 */ /* 0x0083e80000100800 */
[----:B----4-:R3:W-:Y:S04]  /*7420*/  STL [R1+0x1c], R22 ;  /* 0x00001c1601007387 */ /* 0x0107e80000100800 */
[----:B--2---:R2:W-:Y:S04]  /*7430*/  STL [R1+0x18], R23 ;  /* 0x0000181701007387 */ /* 0x0045e80000100800 */
[----:B-1----:R0:W5:Y:S04]  /*7440*/  LDG.E R21, desc[UR6][R124.64+0xc64] ;  /* 0x000c64067c157981 */ /* 0x002168000c1e1900 */
[----:B---3--:R0:W5:Y:S04]  /*7450*/  LDG.E R22, desc[UR6][R124.64+0xc60] ;  /* 0x000c60067c167981 */ /* 0x008168000c1e1900 */
[----:B--2---:R0:W5:Y:S04]  /*7460*/  LDG.E R23, desc[UR6][R124.64+0xc5c] ;  /* 0x000c5c067c177981 */ /* 0x004168000c1e1900 */
[----:B------:R1:W-:Y:S04]  /*7470*/  STL [R1+0x14], R24 ;  /* 0x0000141801007387 */ /* 0x0003e80000100800 */
[----:B------:R2:W-:Y:S04]  /*7480*/  STL [R1+0x10], R25 ;  /* 0x0000101901007387 */ /* 0x0005e80000100800 */
[----:B------:R3:W-:Y:S04]  /*7490*/  STL [R1+0xc], R26 ;  /* 0x00000c1a01007387 */ /* 0x0007e80000100800 */
[----:B-1----:R0:W5:Y:S04]  /*74a0*/  LDG.E R24, desc[UR6][R124.64+0xc58] ;  /* 0x000c58067c187981 */ /* 0x002168000c1e1900 */
[----:B--2---:R0:W5:Y:S04]  /*74b0*/  LDG.E R25, desc[UR6][R124.64+0xc54] ;  /* 0x000c54067c197981 */ /* 0x004168000c1e1900 */
[----:B---3--:R0:W5:Y:S04]  /*74c0*/  LDG.E R26, desc[UR6][R124.64+0xc50] ;  /* 0x000c50067c1a7981 */ /* 0x008168000c1e1900 */
[----:B------:R1:W-:Y:S04]  /*74d0*/  STL [R1+0x8], R27 ;  /* 0x0000081b01007387 */ /* 0x0003e80000100800 */
[----:B------:R2:W-:Y:S04]  /*74e0*/  STL [R1+0x4], R28 ;  /* 0x0000041c01007387 */ /* 0x0005e80000100800 */
[----:B------:R3:W-:Y:S04]  /*74f0*/  STL [R1], R29 ;  /* 0x0000001d01007387 */ /* 0x0007e80000100800 */
[----:B-1----:R0:W5:Y:S04]  /*7500*/  LDG.E R27, desc[UR6][R124.64+0xc4c] ;  /* 0x000c4c067c1b7981 */ /* 0x002168000c1e1900 */
[----:B--2---:R0:W5:Y:S04]  /*7510*/  LDG.E R28, desc[UR6][R124.64+0xc48] ;  /* 0x000c48067c1c7981 */ /* 0x004168000c1e1900 */
[----:B---3--:R0:W5:Y:S01]  /*7520*/  LDG.E R29, desc[UR6][R124.64+0xc44] ;  /* 0x000c44067c1d7981 */ /* 0x008162000c1e1900 */
[----:B------:R-:W-:-:S05]  /*7530*/  UMOV UR4, URZ ;  /* 0x000000ff00047c82 */ /* 0x000fca0008000000 */
.L_x_71:
[----:B------:R-:W-:-:S06]  /*7540*/  IMAD.WIDE R126, R252, 0x1018, R124 ;  /* 0x00001018fc7e7825 */ /* 0x000fcc00078e027c */
[----:B------:R-:W2:Y:S01]  /*7550*/  LDG.E R126, desc[UR6][R126.64] ;  /* 0x000000067e7e7981 */ /* 0x000ea2000c1e1900 */
[----:B------:R-:W-:Y:S02]  /*7560*/  UISETP.GE.U32.AND UP0, UPT, UR4, 0x405, UPT ;  /* 0x000004050400788c */ /* 0x000fe4000bf06070 */
[----:B------:R-:W-:-:S07]  /*7570*/  UIADD3 UR5, UPT, UPT, UR4, 0x1, URZ ;  /* 0x0000000104057890 */ /* 0x000fce000fffe0ff */
[----:B------:R-:W-:Y:S01]  /*7580*/  UMOV UR4, UR5 ;  /* 0x0000000500047c82 */ /* 0x000fe20008000000 */
[----:B--2---:R0:W-:Y:S02]  /*7590*/  STG.E desc[UR6][R124.64], R126 ;  /* 0x0000007e7c007986 */ /* 0x0041e4000c101906 */
[----:B0-----:R-:W-:-:S05]  /*75a0*/  IADD3 R124, P0, PT, R124, 0x4, RZ ;  /* 0x000000047c7c7810 */ /* 0x001fca0007f1e0ff */
[----:B------:R-:W-:Y:S01]  /*75b0*/  IMAD.X R125, RZ, RZ, R125, P0 ;  /* 0x000000ffff7d7224 */ /* 0x000fe200000e067d */
[----:B------:R-:W-:Y:S07]  /*75c0*/  BRA.U !UP0, `(.L_x_71) ;  /* 0xfffffffd08dc7547 */ /* 0x000fee000b83ffff */
[----:B------:R-:W0:Y:S01]  /*75d0*/  LDC.64 R124, c[0x0][0x380] ;  /* 0x0000e000ff7c7b82 */ /* 0x000e220000000a00 */
[----:B------:R-:W2:Y:S04]  /*75e0*/  LDL.LU R252, [R1+0xb50] ;  /* 0x000b500001fc7983 */ /* 0x000ea80000300800 */
[----:B------:R-:W3:Y:S04]  /*75f0*/  LDL.LU R126, [R1+0xb4c] ;  /* 0x000b4c00017e7983 */ /* 0x000ee80000300800 */
[----:B------:R-:W4:Y:S04]  /*7600*/  LDL.LU R127, [R1+0xb48] ;  /* 0x000b4800017f7983 */ /* 0x000f280000300800 */
[----:B-----5:R-:W-:Y:S04]  /*7610*/  STL [R1+0xc70], R185 ;  /* 0x000c70b901007387 */ /* 0x020fe80000100800 */
[----:B------:R-:W-:Y:S04]  /*7620*/  STL [R1+0xc6c], R184 ;  /* 0x000c6cb801007387 */ /* 0x000fe80000100800 */
[----:B------:R-:W-:Y:S04]  /*7630*/  STL [R1+0xc68], R183 ;  /* 0x000c68b701007387 */ /* 0x000fe80000100800 */
[----:B0-----:R-:W2:Y:S04]  /*7640*/  LDG.E.64 R124, desc[UR6][R124.64] ;  /* 0x000000067c7c7981 */ /* 0x001ea8000c1e1b00 */
[----:B------:R-:W-:Y:S04]  /*7650*/  STL [R1+0xc64], R182 ;  /* 0x000c64b601007387 */ /* 0x000fe80000100800 */
        /* <DEDUP_REMOVED lines=8> */
[----:B------:R-:W-:Y:S01]  /*76e0*/  STL [R1+0xc40], R248 ;  /* 0x000c40f801007387 */ /* 0x000fe20000100800 */
[----:B--2---:R-:W-:-:S05]  /*76f0*/  IMAD.WIDE R124, R250, 0x1018, R124 ;  /* 0x00001018fa7c7825 */ /* 0x004fca00078e027c */
[----:B------:R0:W-:Y:S04]  /*7700*/  STG.E desc[UR6][R124.64+0x10], R252 ;  /* 0x000010fc7c007986 */ /* 0x0001e8000c101906 */
[----:B0-----:R-:W2:Y:S04]  /*7710*/  LDL.LU R252, [R1+0xb44] ;  /* 0x000b440001fc7983 */ /* 0x001ea80000300800 */
[----:B------:R-:W2:Y:S04]  /*7720*/  LDL.LU R250, [R1+0xb40] ;  /* 0x000b400001fa7983 */ /* 0x000ea80000300800 */
        /* <DEDUP_REMOVED lines=13> */
[----:B----4-:R0:W-:Y:S04]  /*7800*/  STG.E desc[UR6][R124.64+0x8], R127 ;  /* 0x0000087f7c007986 */ /* 0x0101e8000c101906 */
[----:B---3--:R1:W-:Y:S04]  /*7810*/  STG.E desc[UR6][R124.64+0xc], R126 ;  /* 0x00000c7e7c007986 */ /* 0x0083e8000c101906 */
[----:B0-----:R-:W3:Y:S04]  /*7820*/  LDL.LU R127, [R1+0xb88] ;  /* 0x000b8800017f7983 */ /* 0x001ee80000300800 */
[----:B-1----:R-:W4:Y:S04]  /*7830*/  LDL.LU R126, [R1+0xb8c] ;  /* 0x000b8c00017e7983 */ /* 0x002f280000300800 */
[----:B--2---:R0:W-:Y:S04]  /*7840*/  STG.E desc[UR6][R124.64+0x4], R252 ;  /* 0x000004fc7c007986 */ /* 0x0041e8000c101906 */
[----:B------:R1:W-:Y:S04]  /*7850*/  STG.E desc[UR6][R124.64], R250 ;  /* 0x000000fa7c007986 */ /* 0x0003e8000c101906 */
[----:B------:R2:W-:Y:S04]  /*7860*/  STG.E.U8 desc[UR6][R124.64+0x14], R248 ;  /* 0x000014f87c007986 */ /* 0x0005e8000c101106 */
[----:B0-----:R-:W4:Y:S04]  /*7870*/  LDL.LU R252, [R1+0xb90] ;  /* 0x000b900001fc7983 */ /* 0x001f280000300800 */
[----:B-1----:R-:W4:Y:S04]  /*7880*/  LDL.LU R250, [R1+0xb94] ;  /* 0x000b940001fa7983 */ /* 0x002f280000300800 */
[----:B------:R0:W-:Y:S04]  /*7890*/  STG.E desc[UR6][R124.64+0x18], R247 ;  /* 0x000018f77c007986 */ /* 0x0001e8000c101906 */
[----:B--2---:R-:W2:Y:S04]  /*78a0*/  LDL.LU R248, [R1+0xb98] ;  /* 0x000b980001f87983 */ /* 0x004ea80000300800 */
[----:B------:R1:W-:Y:S04]  /*78b0*/  STG.E desc[UR6][R124.64+0x1c], R246 ;  /* 0x00001cf67c007986 */ /* 0x0003e8000c101906 */
[----:B0-----:R-:W2:Y:S04]  /*78c0*/  LDL.LU R247, [R1+0xb9c] ;  /* 0x000b9c0001f77983 */ /* 0x001ea80000300800 */
[----:B------:R0:W-:Y:S04]  /*78d0*/  STG.E desc[UR6][R124.64+0x20], R245 ;  /* 0x000020f57c007986 */ /* 0x0001e8000c101906 */
[----:B-1----:R-:W2:Y:S04]  /*78e0*/  LDL.LU R246, [R1+0xba0] ;  /* 0x000ba00001f67983 */ /* 0x002ea80000300800 */
        /* <DEDUP_REMOVED lines=18> */
[----:B-1----:R-:W2:Y:S04]  /*7a10*/  LDL.LU R179, [R1+0xbc8] ;  /* 0x000bc80001b37983 */ /* 0x002ea80000300800 */
[----:B---3--:R0:W-:Y:S04]  /*7a20*/  STG.E desc[UR6][R124.64+0x48], R127 ;  /* 0x0000487f7c007986 */ /* 0x0081e8000c101906 */
[----:B----4-:R1:W-:Y:S04]  /*7a30*/  STG.E desc[UR6][R124.64+0x4c], R126 ;  /* 0x00004c7e7c007986 */ /* 0x0103e8000c101906 */
[----:B0-----:R-:W3:Y:S04]  /*7a40*/  LDL.LU R127, [R1+0xbcc] ;  /* 0x000bcc00017f7983 */ /* 0x001ee80000300800 */
[----:B-1----:R-:W4:Y:S04]  /*7a50*/  LDL.LU R126, [R1+0xbd0] ;  /* 0x000bd000017e7983 */ /* 0x002f280000300800 */
[----:B------:R0:W-:Y:S04]  /*7a60*/  STG.E desc[UR6][R124.64+0x50], R252 ;  /* 0x000050fc7c007986 */ /* 0x0001e8000c101906 */
[----:B------:R1:W-:Y:S04]  /*7a70*/  STG.E desc[UR6][R124.64+0x54], R250 ;  /* 0x000054fa7c007986 */ /* 0x0003e8000c101906 */
[----:B0-----:R-:W4:Y:S04]  /*7a80*/  LDL.LU R252, [R1+0xbd4] ;  /* 0x000bd40001fc7983 */ /* 0x001f280000300800 */
[----:B--2---:R0:W-:Y:S04]  /*7a90*/  STG.E desc[UR6][R124.64+0x58], R248 ;  /* 0x000058f87c007986 */ /* 0x0041e8000c101906 */
        /* <DEDUP_REMOVED lines=25> */
[----:B0-----:R-:W2:Y:S04]  /*7c30*/  LDL.LU R179, [R1+0xc0c] ;  /* 0x000c0c0001b37983 */ /* 0x001ea80000300800 */
[----:B---3--:R0:W-:Y:S04]  /*7c40*/  STG.E desc[UR6][R124.64+0x8c], R127 ;  /* 0x00008c7f7c007986 */ /* 0x0081e8000c101906 */
[----:B----4-:R1:W-:Y:S04]  /*7c50*/  STG.E desc[UR6][R124.64+0x90], R126 ;  /* 0x0000907e7c007986 */ /* 0x0103e8000c101906 */
[----:B0-----:R-:W3:Y:S04]  /*7c60*/  LDL.LU R127, [R1+0xc10] ;  /* 0x000c1000017f7983 */ /* 0x001ee80000300800 */
[----:B-1----:R-:W4:Y:S04]  /*7c70*/  LDL.LU R126, [R1+0xc14] ;  /* 0x000c1400017e7983 */ /* 0x002f280000300800 */
[----:B------:R0:W-:Y:S04]  /*7c80*/  STG.E desc[UR6][R124.64+0x94], R252 ;  /* 0x000094fc7c007986 */ /* 0x0001e8000c101906 */
[----:B--2---:R1:W-:Y:S04]  /*7c90*/  STG.E desc[UR6][R124.64+0x98], R250 ;  /* 0x000098fa7c007986 */ /* 0x0043e8000c101906 */
        /* <DEDUP_REMOVED lines=32> */
[----:B--2---:R0:W-:Y:S04]  /*7ea0*/  STG.E desc[UR6][R124.64+0xd8], R252 ;  /* 0x0000d8fc7c007986 */ /* 0x0041e8000c101906 */
        /* <DEDUP_REMOVED lines=1359> */
[----:B--2---:R-:W-:Y:S04]  /*d3a0*/  STG.E desc[UR6][R124.64+0xb78], R252 ;  /* 0x000b78fc7c007986 */ /* 0x004fe8000c101906 */
[----:B------:R-:W-:Y:S04]  /*d3b0*/  STG.E desc[UR6][R124.64+0xb7c], R250 ;  /* 0x000b7cfa7c007986 */ /* 0x000fe8000c101906 */
[----:B------:R-:W-:Y:S04]  /*d3c0*/  STG.E desc[UR6][R124.64+0xb80], R248 ;  /* 0x000b80f87c007986 */ /* 0x000fe8000c101906 */
[----:B------:R-:W-:Y:S04]  /*d3d0*/  STG.E desc[UR6][R124.64+0xb84], R247 ;  /* 0x000b84f77c007986 */ /* 0x000fe8000c101906 */
[----:B------:R-:W-:Y:S04]  /*d3e0*/  STG.E desc[UR6][R124.64+0xb88], R246 ;  /* 0x000b88f67c007986 */ /* 0x000fe8000c101906 */
[----:B------:R-:W-:Y:S04]  /*d3f0*/  STG.E desc[UR6][R124.64+0xb8c], R245 ;  /* 0x000b8cf57c007986 */ /* 0x000fe8000c101906 */
[----:B------:R-:W-:Y:S04]  /*d400*/  STG.E desc[UR6][R124.64+0xb90], R244 ;  /* 0x000b90f47c007986 */ /* 0x000fe8000c101906 */
[----:B------:R-:W-:Y:S04]  /*d410*/  STG.E desc[UR6][R124.64+0xb94], R243 ;  /* 0x000b94f37c007986 */ /* 0x000fe8000c101906 */
[----:B------:R0:W-:Y:S04]  /*d420*/  STG.E desc[UR6][R124.64+0xb98], R185 ;  /* 0x000b98b97c007986 */ /* 0x0001e8000c101906 */
        /* <DEDUP_REMOVED lines=20> */
[----:B---3--:R0:W-:Y:S04]  /*d570*/  STG.E desc[UR6][R124.64+0xbb4], R127 ;  /* 0x000bb47f7c007986 */ /* 0x0081e8000c101906 */
[----:B------:R-:W3:Y:S04]  /*d580*/  LDL.LU R250, [R1+0x134] ;  /* 0x0001340001fa7983 */ /* 0x000ee80000300800 */
[----:B----4-:R1:W-:Y:S04]  /*d590*/  STG.E desc[UR6][R124.64+0xbb8], R126 ;  /* 0x000bb87e7c007986 */ /* 0x0103e8000c101906 */
[----:B0-----:R-:W4:Y:S04]  /*d5a0*/  LDL.LU R127, [R1+0x138] ;  /* 0x00013800017f7983 */ /* 0x001f280000300800 */
[----:B-1----:R-:W4:Y:S04]  /*d5b0*/  LDL.LU R126, [R1+0x13c] ;  /* 0x00013c00017e7983 */ /* 0x002f280000300800 */
[----:B------:R-:W-:Y:S04]  /*d5c0*/  STG.E desc[UR6][R124.64+0xc00], R46 ;  /* 0x000c002e7c007986 */ /* 0x000fe8000c101906 */
        /* <DEDUP_REMOVED lines=38> */
[----:B---3--:R0:W-:Y:S04]  /*d830*/  STG.E desc[UR6][R124.64+0xbf4], R250 ;  /* 0x000bf4fa7c007986 */ /* 0x0081e8000c101906 */
[----:B-1----:R-:W3:Y:S04]  /*d840*/  LDL.LU R252, [R1+0x30] ;  /* 0x0000300001fc7983 */ /* 0x002ee80000300800 */
[----:B----4-:R1:W-:Y:S04]  /*d850*/  STG.E desc[UR6][R124.64+0xbf8], R127 ;  /* 0x000bf87f7c007986 */ /* 0x0103e8000c101906 */
[----:B0-----:R-:W4:Y:S04]  /*d860*/  LDL.LU R250, [R1+0x34] ;  /* 0x0000340001fa7983 */ /* 0x001f280000300800 */
        /* <DEDUP_REMOVED lines=14> */
[----:B------:R-:W2:Y:S04]  /*d950*/  LDL.LU R35, [R1] ;  /* 0x0000000001237983 */ /* 0x000ea80000300800 */
        /* <DEDUP_REMOVED lines=56> */
[----:B---3--:R-:W-:Y:S04]  /*dce0*/  STG.E desc[UR6][R124.64+0xcf0], R252 ;  /* 0x000cf0fc7c007986 */ /* 0x008fe8000c101906 */
[----:B------:R-:W-:Y:S04]  /*dcf0*/  STG.E desc[UR6][R124.64+0xd50], R90 ;  /* 0x000d505a7c007986 */ /* 0x000fe8000c101906 */
[----:B----4-:R-:W-:Y:S04]  /*dd00*/  STG.E desc[UR6][R124.64+0xcf4], R250 ;  /* 0x000cf4fa7c007986 */ /* 0x010fe8000c101906 */
[----:B------:R-:W-:Y:S04]  /*dd10*/  STG.E desc[UR6][R124.64+0xd54], R89 ;  /* 0x000d54597c007986 */ /* 0x000fe8000c101906 */
        /* <DEDUP_REMOVED lines=189> */
[----:B------:R-:W-:Y:S01]  /*e8f0*/  STG.E desc[UR6][R124.64+0x1014], R248 ;  /* 0x001014f87c007986 */ /* 0x000fe2000c101906 */
[----:B------:R-:W-:Y:S05]  /*e900*/  EXIT ;  /* 0x000000000000794d */ /* 0x000fea0003800000 */
.L_x_72:
        /* <DEDUP_REMOVED lines=15> */
.L_x_105:


//--------------------- .text._Z20update_hunger_kernelP13ComponentPool --------------------------
	.section	.text._Z20update_hunger_kernelP13ComponentPool,"ax",@progbits
	.align	128
        .global         _Z20update_hunger_kernelP13ComponentPool
        .type           _Z20update_hunger_kernelP13ComponentPool,@function
        .size           _Z20update_hunger_kernelP13ComponentPool,(.L_x_106 - _Z20update_hunger_kernelP13ComponentPool)
        .other          _Z20update_hunger_kernelP13ComponentPool,@"STO_CUDA_ENTRY STV_DEFAULT"
_Z20update_hunger_kernelP13ComponentPool:
.text._Z20update_hunger_kernelP13ComponentPool:
[----:B------:R-:W-:Y:S08]  /*0000*/  LDC R1, c[0x0][0x37c] ;  /* 0x0000df00ff017b82 */ /* 0x000ff00000000800 */
[----:B------:R-:W0:Y:S01]  /*0010*/  LDC.64 R4, c[0x0][0x380] ;  /* 0x0000e000ff047b82 */ /* 0x000e220000000a00 */
[----:B------:R-:W0:Y:S02]  /*0020*/  LDCU.64 UR4, c[0x0][0x358] ;  /* 0x00006b00ff0477ac */ /* 0x000e240008000a00 */
[----:B0-----:R-:W2:Y:S05]  /*0030*/  LDG.E R0, desc[UR4][R4.64+0x14] ;  /* 0x0000140404007981 */ /* 0x001eaa000c1e1900 */
[----:B------:R-:W0:Y:S01]  /*0040*/  S2UR UR6, SR_CTAID.X ;  /* 0x00000000000679c3 */ /* 0x000e220000002500 */
[----:B------:R-:W0:Y:S07]  /*0050*/  S2R R2, SR_TID.X ;  /* 0x0000000000027919 */ /* 0x000e2e0000002100 */
[----:B------:R-:W0:Y:S02]  /*0060*/  LDC R7, c[0x0][0x360] ;  /* 0x0000d800ff077b82 */ /* 0x000e240000000800 */
[----:B0-----:R-:W-:-:S05]  /*0070*/  IMAD R7, R7, UR6, R2 ;  /* 0x0000000607077c24 */ /* 0x001fca000f8e0202 */
[----:B--2---:R-:W-:-:S13]  /*0080*/  ISETP.GE.AND P0, PT, R7, R0, PT ;  /* 0x000000000700720c */ /* 0x004fda0003f06270 */
[----:B------:R-:W-:Y:S05]  /*0090*/  @P0 EXIT ;  /* 0x000000000000094d */ /* 0x000fea0003800000 */
[----:B------:R-:W2:Y:S02]  /*00a0*/  LDG.E.64 R2, desc[UR4][R4.64] ;  /* 0x0000000404027981 */ /* 0x000ea4000c1e1b00 */
[----:B--2---:R-:W-:-:S05]  /*00b0*/  IMAD.WIDE R2, R7, 0x1018, R2 ;  /* 0x0000101807027825 */ /* 0x004fca00078e0202 */
[----:B------:R-:W2:Y:S02]  /*00c0*/  LDG.E.U8 R0, desc[UR4][R2.64+0x14] ;  /* 0x0000140402007981 */ /* 0x000ea4000c1e1100 */
[----:B--2---:R-:W-:-:S13]  /*00d0*/  ISETP.NE.AND P0, PT, R0, RZ, PT ;  /* 0x000000ff0000720c */ /* 0x004fda0003f05270 */
[----:B------:R-:W-:Y:S05]  /*00e0*/  @!P0 EXIT ;  /* 0x000000000000894d */ /* 0x000fea0003800000 */
[----:B------:R-:W2:Y:S02]  /*00f0*/  LDG.E R0, desc[UR4][R2.64+0x8] ;  /* 0x0000080402007981 */ /* 0x000ea4000c1e1900 */
[----:B--2---:R-:W-:-:S05]  /*0100*/  FADD R5, -R0, 1 ;  /* 0x3f80000000057421 */ /* 0x004fca0000000100 */
[----:B------:R-:W-:Y:S01]  /*0110*/  STG.E desc[UR4][R2.64+0xc], R5 ;  /* 0x00000c0502007986 */ /* 0x000fe2000c101904 */
[----:B------:R-:W-:Y:S05]  /*0120*/  EXIT ;  /* 0x000000000000794d */ /* 0x000fea0003800000 */
.L_x_73:
        /* <DEDUP_REMOVED lines=13> */
.L_x_106:


//--------------------- .text._Z21age_components_kernelP13ComponentPool --------------------------
	.section	.text._Z21age_components_kernelP13ComponentPool,"ax",@progbits
	.align	128
        .global         _Z21age_components_kernelP13ComponentPool
        .type           _Z21age_components_kernelP13ComponentPool,@function
        .size           _Z21age_components_kernelP13ComponentPool,(.L_x_107 - _Z21age_components_kernelP13ComponentPool)
        .other          _Z21age_components_kernelP13ComponentPool,@"STO_CUDA_ENTRY STV_DEFAULT"
_Z21age_components_kernelP13ComponentPool:
.text._Z21age_components_kernelP13ComponentPool:
        /* <DEDUP_REMOVED lines=16> */
[----:B--2---:R-:W-:-:S05]  /*0100*/  IADD3 R5, PT, PT, R0, 0x1, RZ ;  /* 0x0000000100057810 */ /* 0x004fca0007ffe0ff */
[----:B------:R-:W-:Y:S01]  /*0110*/  STG.E desc[UR4][R2.64+0x10], R5 ;  /* 0x0000100502007986 */ /* 0x000fe2000c101904 */
[----:B------:R-:W-:Y:S05]  /*0120*/  EXIT ;  /* 0x000000000000794d */ /* 0x000fea0003800000 */
.L_x_74:
        /* <DEDUP_REMOVED lines=13> */
.L_x_107:


//--------------------- .text._Z18cull_hungry_kernelP13ComponentPoolf --------------------------
	.section	.text._Z18cull_hungry_kernelP13ComponentPoolf,"ax",@progbits
	.align	128
        .global         _Z18cull_hungry_kernelP13ComponentPoolf
        .type           _Z18cull_hungry_kernelP13ComponentPoolf,@function
        .size           _Z18cull_hungry_kernelP13ComponentPoolf,(.L_x_108 - _Z18cull_hungry_kernelP13ComponentPoolf)
        .other          _Z18cull_hungry_kernelP13ComponentPoolf,@"STO_CUDA_ENTRY STV_DEFAULT"
_Z18cull_hungry_kernelP13ComponentPoolf:
.text._Z18cull_hungry_kernelP13ComponentPoolf:
[----:B------:R-:W-:Y:S08]  /*0000*/  LDC R1, c[0x0][0x37c] ;  /* 0x0000df00ff017b82 */ /* 0x000ff00000000800 */
[----:B------:R-:W0:Y:S01]  /*0010*/  LDC.64 R6, c[0x0][0x380] ;  /* 0x0000e000ff067b82 */ /* 0x000e220000000a00 */
[----:B------:R-:W0:Y:S01]  /*0020*/  LDCU.64 UR6, c[0x0][0x358] ;  /* 0x00006b00ff0677ac */ /* 0x000e220008000a00 */
[----:B------:R-:W1:Y:S01]  /*0030*/  S2R R2, SR_TID.X ;  /* 0x0000000000027919 */ /* 0x000e620000002100 */
[----:B------:R-:W2:Y:S01]  /*0040*/  LDCU.64 UR4, c[0x0][0x380] ;  /* 0x00007000ff0477ac */ /* 0x000ea20008000a00 */
[----:B0-----:R-:W3:Y:S04]  /*0050*/  LDG.E R0, desc[UR6][R6.64+0x14] ;  /* 0x0000140606007981 */ /* 0x001ee8000c1e1900 */
[----:B------:R-:W1:Y:S01]  /*0060*/  S2UR UR8, SR_CTAID.X ;  /* 0x00000000000879c3 */ /* 0x000e620000002500 */
[----:B--2---:R-:W-:-:S04]  /*0070*/  UIADD3 UR4, UP0, UPT, UR4, 0x14, URZ ;  /* 0x0000001404047890 */ /* 0x004fc8000ff1e0ff */
[----:B------:R-:W-:-:S03]  /*0080*/  UIADD3.X UR5, UPT, UPT, URZ, UR5, URZ, UP0, !UPT ;  /* 0x00000005ff057290 */ /* 0x000fc600087fe4ff */
[----:B------:R-:W1:Y:S03]  /*0090*/  LDC R9, c[0x0][0x360] ;  /* 0x0000d800ff097b82 */ /* 0x000e660000000800 */
[----:B------:R-:W-:Y:S02]  /*00a0*/  IMAD.U32 R3, RZ, RZ, UR5 ;  /* 0x00000005ff037e24 */ /* 0x000fe4000f8e00ff */
[----:B-1----:R-:W-:Y:S02]  /*00b0*/  IMAD R9, R9, UR8, R2 ;  /* 0x0000000809097c24 */ /* 0x002fe4000f8e0202 */
[----:B------:R-:W-:-:S03]  /*00c0*/  IMAD.U32 R2, RZ, RZ, UR4 ;  /* 0x00000004ff027e24 */ /* 0x000fc6000f8e00ff */
[----:B---3--:R-:W-:-:S13]  /*00d0*/  ISETP.GE.AND P0, PT, R9, R0, PT ;  /* 0x000000000900720c */ /* 0x008fda0003f06270 */
[----:B------:R-:W-:Y:S05]  /*00e0*/  @P0 EXIT ;  /* 0x000000000000094d */ /* 0x000fea0003800000 */
[----:B------:R-:W2:Y:S02]  /*00f0*/  LDG.E.64 R4, desc[UR6][R6.64] ;  /* 0x0000000606047981 */ /* 0x000ea4000c1e1b00 */
[----:B--2---:R-:W-:-:S05]  /*0100*/  IMAD.WIDE R4, R9, 0x1018, R4 ;  /* 0x0000101809047825 */ /* 0x004fca00078e0204 */
[----:B------:R-:W2:Y:S02]  /*0110*/  LD.E.U8 R0, desc[UR6][R4.64+0x14] ;  /* 0x0000140604007980 */ /* 0x000ea4000c101100 */
[----:B--2---:R-:W-:-:S13]  /*0120*/  ISETP.NE.AND P0, PT, R0, RZ, PT ;  /* 0x000000ff0000720c */ /* 0x004fda0003f05270 */
[----:B------:R-:W-:Y:S05]  /*0130*/  @!P0 EXIT ;  /* 0x000000000000894d */ /* 0x000fea0003800000 */
[----:B------:R-:W2:Y:S01]  /*0140*/  LD.E R0, desc[UR6][R4.64+0xc] ;  /* 0x00000c0604007980 */ /* 0x000ea2000c101900 */
[----:B------:R-:W2:Y:S02]  /*0150*/  LDCU UR4, c[0x0][0x388] ;  /* 0x00007100ff0477ac */ /* 0x000ea40008000800 */
[----:B--2---:R-:W-:-:S13]  /*0160*/  FSETP.GT.AND P0, PT, R0, UR4, PT ;  /* 0x0000000400007c0b */ /* 0x004fda000bf04000 */
[----:B------:R-:W-:Y:S05]  /*0170*/  @!P0 EXIT ;  /* 0x000000000000894d */ /* 0x000fea0003800000 */
[----:B------:R0:W-:Y:S01]  /*0180*/  ST.E.U8 desc[UR6][R4.64+0x14], RZ ;  /* 0x000014ff04007985 */ /* 0x0001e2000c101106 */
[----:B------:R-:W1:Y:S01]  /*0190*/  S2R R0, SR_LANEID ;  /* 0x0000000000007919 */ /* 0x000e620000000000 */
[----:B------:R-:W-:Y:S06]  /*01a0*/  MEMBAR.SC.SYS ;  /* 0x0000000000007992 */ /* 0x000fec0000003000 */
[----:B------:R-:W-:-:S00]  /*01b0*/  ERRBAR ;  /* 0x00000000000079ab */ /* 0x000fc00000000000 */
[----:B------:R-:W-:Y:S06]  /*01c0*/  CGAERRBAR ;  /* 0x00000000000075ab */ /* 0x000fec0000000000 */
[----:B------:R-:W-:Y:S01]  /*01d0*/  CCTL.IVALL ;  /* 0x00000000ff00798f */ /* 0x000fe20002000000 */
[----:B------:R-:W-:Y:S02]  /*01e0*/  VOTEU.ANY UR4, UPT, PT ;  /* 0x0000000000047886 */ /* 0x000fe400038e0100 */
[----:B------:R-:W-:Y:S02]  /*01f0*/  UFLO.U32 UR5, UR4 ;  /* 0x00000004000572bd */ /* 0x000fe400080e0000 */
[----:B------:R-:W-:-:S04]  /*0200*/  UPOPC UR4, UR4 ;  /* 0x00000004000472bf */ /* 0x000fc80008000000 */
[----:B-1----:R-:W-:Y:S02]  /*0210*/  ISETP.EQ.U32.AND P0, PT, R0, UR5, PT ;  /* 0x0000000500007c0c */ /* 0x002fe4000bf02070 */
[----:B0-----:R-:W-:-:S11]  /*0220*/  IMAD R5, RZ, RZ, -UR4 ;  /* 0x80000004ff057e24 */ /* 0x001fd6000f8e02ff */
[----:B------:R0:W2:Y:S04]  /*0230*/  @P0 ATOM.E.ADD.S32.STRONG.SYS PT, RZ, desc[UR6][R2.64+-0xc], R5 ;  /* 0xfffff40502ff098a */ /* 0x0000a800081f5306 */
[----:B--2---:R-:W-:Y:S01]  /*0240*/  @P0 CCTL.IVALL ;  /* 0x00000000ff00098f */ /* 0x004fe20002000000 */
[----:B------:R-:W-:Y:S06]  /*0250*/  MEMBAR.SC.SYS ;  /* 0x0000000000007992 */ /* 0x000fec0000003000 */
[----:B------:R-:W-:-:S00]  /*0260*/  ERRBAR ;  /* 0x00000000000079ab */ /* 0x000fc00000000000 */
[----:B------:R-:W-:Y:S06]  /*0270*/  CGAERRBAR ;  /* 0x00000000000075ab */ /* 0x000fec0000000000 */
[----:B------:R-:W-:Y:S01]  /*0280*/  CCTL.IVALL ;  /* 0x00000000ff00798f */ /* 0x000fe20002000000 */
[----:B------:R-:W-:Y:S02]  /*0290*/  VOTEU.ANY UR4, UPT, PT ;  /* 0x0000000000047886 */ /* 0x000fe400038e0100 */
[----:B------:R-:W-:Y:S02]  /*02a0*/  UFLO.U32 UR5, UR4 ;  /* 0x00000004000572bd */ /* 0x000fe400080e0000 */
[----:B0-----:R-:W0:Y:S04]  /*02b0*/  POPC R5, UR4 ;  /* 0x0000000400057d09 */ /* 0x001e280008000000 */
[----:B------:R-:W-:-:S13]  /*02c0*/  ISETP.EQ.U32.AND P0, PT, R0, UR5, PT ;  /* 0x0000000500007c0c */ /* 0x000fda000bf02070 */
[----:B0-----:R-:W2:Y:S04]  /*02d0*/  @P0 ATOM.E.ADD.S32.STRONG.SYS PT, RZ, desc[UR6][R2.64+-0x4], R5 ;  /* 0xfffffc0502ff098a */ /* 0x001ea800081f5306 */
[----:B--2---:R-:W-:Y:S01]  /*02e0*/  @P0 CCTL.IVALL ;  /* 0x00000000ff00098f */ /* 0x004fe20002000000 */
[----:B------:R-:W-:Y:S05]  /*02f0*/  EXIT ;  /* 0x000000000000794d */ /* 0x000fea0003800000 */
.L_x_75:
        /* <DEDUP_REMOVED lines=16> */
.L_x_108:


//--------------------- .text._Z16cull_weak_kernelP13ComponentPoolf --------------------------
	.section	.text._Z16cull_weak_kernelP13ComponentPoolf,"ax",@progbits
	.align	128
        .global         _Z16cull_weak_kernelP13ComponentPoolf
        .type           _Z16cull_weak_kernelP13ComponentPoolf,@function
        .size           _Z16cull_weak_kernelP13ComponentPoolf,(.L_x_109 - _Z16cull_weak_kernelP13ComponentPoolf)
        .other          _Z16cull_weak_kernelP13ComponentPoolf,@"STO_CUDA_ENTRY STV_DEFAULT"
_Z16cull_weak_kernelP13ComponentPoolf:
.text._Z16cull_weak_kernelP13ComponentPoolf:
        /* <DEDUP_REMOVED lines=22> */
[----:B--2---:R-:W-:-:S13]  /*0160*/  FSETP.GEU.AND P0, PT, R0, UR4, PT ;  /* 0x0000000400007c0b */ /* 0x004fda000bf0e000 */
[----:B------:R-:W-:Y:S05]  /*0170*/  @P0 EXIT ;  /* 0x000000000000094d */ /* 0x000fea0003800000 */
        /* <DEDUP_REMOVED lines=24> */
.L_x_76:
        /* <DEDUP_REMOVED lines=16> */
.L_x_109:


//--------------------- .text._Z22spawn_component_kernelP13ComponentPoolif --------------------------
	.section	.text._Z22spawn_component_kernelP13ComponentPoolif,"ax",@progbits
	.align	128
        .global         _Z22spawn_component_kernelP13ComponentPoolif
        .type           _Z22spawn_component_kernelP13ComponentPoolif,@function
        .size           _Z22spawn_component_kernelP13ComponentPoolif,(.L_x_100 - _Z22spawn_component_kernelP13ComponentPoolif)
        .other          _Z22spawn_component_kernelP13ComponentPoolif,@"STO_CUDA_ENTRY STV_DEFAULT"
_Z22spawn_component_kernelP13ComponentPoolif:
.text._Z22spawn_component_kernelP13ComponentPoolif:
[----:B------:R-:W0:Y:S01]  /*0000*/  LDC R1, c[0x0][0x37c] ;  /* 0x0000df00ff017b82 */ /* 0x000e220000000800 */
[----:B------:R-:W1:Y:S07]  /*0010*/  S2R R0, SR_TID.X ;  /* 0x0000000000007919 */ /* 0x000e6e0000002100 */
[----:B------:R-:W1:Y:S01]  /*0020*/  S2UR UR4, SR_CTAID.X ;  /* 0x00000000000479c3 */ /* 0x000e620000002500 */
[----:B0-----:R-:W-:Y:S01]  /*0030*/  VIADD R1, R1, 0xffffffe0 ;  /* 0xffffffe001017836 */ /* 0x001fe20000000000 */
[----:B-1----:R-:W-:-:S13]  /*0040*/  LOP3.LUT P0, RZ, R0, UR4, RZ, 0xfc, !PT ;  /* 0x0000000400ff7c12 */ /* 0x002fda000f80fcff */
[----:B------:R-:W-:Y:S05]  /*0050*/  @P0 EXIT ;  /* 0x000000000000094d */ /* 0x000fea0003800000 */
[----:B------:R-:W0:Y:S01]  /*0060*/  LDCU.64 UR4, c[0x0][0x380] ;  /* 0x00007000ff0477ac */ /* 0x000e220008000a00 */
[----:B------:R-:W1:Y:S01]  /*0070*/  LDC.64 R2, c[0x0][0x380] ;  /* 0x0000e000ff027b82 */ /* 0x000e620000000a00 */
[----:B------:R-:W2:Y:S01]  /*0080*/  LDCU.64 UR6, c[0x0][0x358] ;  /* 0x00006b00ff0677ac */ /* 0x000ea20008000a00 */
[----:B0-----:R-:W-:-:S04]  /*0090*/  UIADD3 UR4, UP0, UPT, UR4, 0x8, URZ ;  /* 0x0000000804047890 */ /* 0x001fc8000ff1e0ff */
[----:B------:R-:W-:Y:S02]  /*00a0*/  UIADD3.X UR5, UPT, UPT, URZ, UR5, URZ, UP0, !UPT ;  /* 0x00000005ff057290 */ /* 0x000fe400087fe4ff */
[----:B------:R-:W-:-:S04]  /*00b0*/  IMAD.U32 R6, RZ, RZ, UR4 ;  /* 0x00000004ff067e24 */ /* 0x000fc8000f8e00ff */
[----:B------:R-:W-:Y:S01]  /*00c0*/  IMAD.U32 R7, RZ, RZ, UR5 ;  /* 0x00000005ff077e24 */ /* 0x000fe2000f8e00ff */
[----:B------:R-:W-:Y:S06]  /*00d0*/  MEMBAR.SC.SYS ;  /* 0x0000000000007992 */ /* 0x000fec0000003000 */
[----:B------:R-:W-:-:S00]  /*00e0*/  ERRBAR ;  /* 0x00000000000079ab */ /* 0x000fc00000000000 */
[----:B------:R-:W-:Y:S06]  /*00f0*/  CGAERRBAR ;  /* 0x00000000000075ab */ /* 0x000fec0000000000 */
[----:B------:R-:W-:Y:S04]  /*0100*/  CCTL.IVALL ;  /* 0x00000000ff00798f */ /* 0x000fe80002000000 */
[----:B--2---:R-:W2:Y:S04]  /*0110*/  LD.E.STRONG.SYS R0, desc[UR6][R6.64] ;  /* 0x0000000606007980 */ /* 0x004ea8000c115900 */
[----:B--2---:R-:W-:Y:S04]  /*0120*/  CCTL.IVALL ;  /* 0x00000000ff00798f */ /* 0x004fe80002000000 */
[----:B-1----:R-:W2:Y:S02]  /*0130*/  LDG.E R5, desc[UR6][R2.64+0x14] ;  /* 0x0000140602057981 */ /* 0x002ea4000c1e1900 */
[----:B--2---:R-:W-:-:S13]  /*0140*/  ISETP.GE.AND P0, PT, R0, R5, PT ;  /* 0x000000050000720c */ /* 0x004fda0003f06270 */
[----:B------:R-:W-:Y:S05]  /*0150*/  @P0 EXIT ;  /* 0x000000000000094d */ /* 0x000fea0003800000 */
[----:B------:R-:W0:Y:S01]  /*0160*/  S2R R9, SR_LANEID ;  /* 0x0000000000097919 */ /* 0x000e220000000000 */
[----:B------:R-:W-:Y:S06]  /*0170*/  MEMBAR.SC.SYS ;  /* 0x0000000000007992 */ /* 0x000fec0000003000 */
[----:B------:R-:W-:-:S00]  /*0180*/  ERRBAR ;  /* 0x00000000000079ab */ /* 0x000fc00000000000 */
[----:B------:R-:W-:Y:S06]  /*0190*/  CGAERRBAR ;  /* 0x00000000000075ab */ /* 0x000fec0000000000 */
[----:B------:R-:W-:Y:S01]  /*01a0*/  CCTL.IVALL ;  /* 0x00000000ff00798f */ /* 0x000fe20002000000 */
[----:B------:R-:W-:Y:S02]  /*01b0*/  VOTEU.ANY UR4, UPT, PT ;  /* 0x0000000000047886 */ /* 0x000fe400038e0100 */
[----:B------:R-:W0:Y:S08]  /*01c0*/  FLO.U32 R0, UR4 ;  /* 0x0000000400007d00 */ /* 0x000e3000080e0000 */
[----:B------:R-:W1:Y:S01]  /*01d0*/  POPC R5, UR4 ;  /* 0x0000000400057d09 */ /* 0x000e620008000000 */
[----:B0-----:R-:W-:-:S13]  /*01e0*/  ISETP.EQ.U32.AND P0, PT, R0, R9, PT ;  /* 0x000000090000720c */ /* 0x001fda0003f02070 */
[----:B-1----:R-:W2:Y:S04]  /*01f0*/  @P0 ATOM.E.ADD.S32.STRONG.SYS PT, R5, desc[UR6][R6.64+0x4], R5 ;  /* 0x800004050605098a */ /* 0x002ea800081f5306 */
[----:B--2---:R-:W-:Y:S04]  /*0200*/  @P0 CCTL.IVALL ;  /* 0x00000000ff00098f */ /* 0x004fe80002000000 */
[----:B------:R-:W2:Y:S01]  /*0210*/  LDG.E R8, desc[UR6][R2.64+0x14] ;  /* 0x0000140602087981 */ /* 0x000ea2000c1e1900 */
[----:B------:R-:W0:Y:S02]  /*0220*/  S2R R4, SR_LTMASK ;  /* 0x0000000000047919 */ /* 0x000e240000003900 */
[----:B0-----:R-:W-:-:S02]  /*0230*/  LOP3.LUT R9, R4, UR4, RZ, 0xc0, !PT ;  /* 0x0000000404097c12 */ /* 0x001fc4000f8ec0ff */
[----:B------:R0:W1:Y:S01]  /*0240*/  SHFL.IDX PT, R4, R5, R0, 0x1f ;  /* 0x00001f0005047589 */ /* 0x00006200000e0000 */
[----:B--2---:R-:W-:-:S13]  /*0250*/  ISETP.GE.AND P0, PT, R8, 0x1, PT ;  /* 0x000000010800780c */ /* 0x004fda0003f06270 */
[----:B0-----:R-:W-:Y:S05]  /*0260*/  @!P0 EXIT ;  /* 0x000000000000894d */ /* 0x001fea0003800000 */
[----:B------:R-:W2:Y:S04]  /*0270*/  LDG.E.64 R2, desc[UR6][R2.64] ;  /* 0x0000000602027981 */ /* 0x000ea8000c1e1b00 */
[----:B--2---:R-:W2:Y:S01]  /*0280*/  LD.E.U8 R0, desc[UR6][R2.64+0x14] ;  /* 0x0000140602007980 */ /* 0x004ea2000c101100 */
[----:B------:R-:W1:Y:S01]  /*0290*/  POPC R9, R9 ;  /* 0x0000000900097309 */ /* 0x000e620000000000 */
[----:B------:R-:W-:Y:S01]  /*02a0*/  IADD3 R10, P1, PT, R2, 0x14, RZ ;  /* 0x00000014020a7810 */ /* 0x000fe20007f3e0ff */
[----:B------:R-:W-:Y:S01]  /*02b0*/  BSSY.RECONVERGENT B0, `(.L_x_77) ;  /* 0x000001d000007945 */ /* 0x000fe20003800200 */
[----:B------:R-:W-:Y:S02]  /*02c0*/  HFMA2 R22, -RZ, RZ, 0, 0.000132083892822265625 ;  /* 0x00000854ff167431 */ /* 0x000fe400000001ff */
[----:B------:R-:W-:-:S02]  /*02d0*/  IMAD.MOV.U32 R23, RZ, RZ, RZ ;  /* 0x000000ffff177224 */ /* 0x000fc400078e00ff */
[----:B------:R-:W-:Y:S02]  /*02e0*/  IMAD.MOV.U32 R20, RZ, RZ, RZ ;  /* 0x000000ffff147224 */ /* 0x000fe400078e00ff */
[----:B------:R-:W-:Y:S02]  /*02f0*/  IMAD.MOV.U32 R5, RZ, RZ, RZ ;  /* 0x000000ffff057224 */ /* 0x000fe400078e00ff */
[----:B------:R-:W-:Y:S02]  /*0300*/  IMAD.X R11, RZ, RZ, R3, P1 ;  /* 0x000000ffff0b7224 */ /* 0x000fe400008e0603 */
[----:B-1----:R-:W-:Y:S01]  /*0310*/  IMAD.IADD R4, R4, 0x1, R9 ;  /* 0x0000000104047824 */ /* 0x002fe200078e0209 */
[----:B--2---:R-:W-:Y:S01]  /*0320*/  ISETP.NE.AND P0, PT, R0, RZ, PT ;  /* 0x000000ff0000720c */ /* 0x004fe20003f05270 */
[----:B------:R-:W-:-:S12]  /*0330*/  IMAD.MOV.U32 R0, RZ, RZ, RZ ;  /* 0x000000ffff007224 */ /* 0x000fd800078e00ff */
[----:B------:R-:W-:Y:S05]  /*0340*/  @!P0 BRA `(.L_x_78) ;  /* 0x00000000004c8947 */ /* 0x000fea0003800000 */
[----:B------:R-:W-:Y:S01]  /*0350*/  BSSY.RECONVERGENT B1, `(.L_x_79) ;  /* 0x000000e000017945 */ /* 0x000fe20003800200 */
.L_x_80:
[----:B------:R-:W-:-:S04]  /*0360*/  IADD3 R23, PT, PT, R23, 0x1, RZ ;  /* 0x0000000117177810 */ /* 0x000fc80007ffe0ff */
[----:B------:R-:W-:-:S13]  /*0370*/  ISETP.GE.AND P0, PT, R23, R8, PT ;  /* 0x000000081700720c */ /* 0x000fda0003f06270 */
[----:B------:R-:W-:Y:S05]  /*0380*/  @P0 EXIT ;  /* 0x000000000000094d */ /* 0x000fea0003800000 */
[----:B------:R-:W-:-:S03]  /*0390*/  IMAD.WIDE.U32 R10, R23, 0x1018, RZ ;  /* 0x00001018170a7825 */ /* 0x000fc600078e00ff */
[----:B------:R-:W-:-:S05]  /*03a0*/  IADD3 R12, P0, PT, R2, R10, RZ ;  /* 0x0000000a020c7210 */ /* 0x000fca0007f1e0ff */
[----:B------:R-:W-:-:S05]  /*03b0*/  IMAD.X R13, R3, 0x1, R11, P0 ;  /* 0x00000001030d7824 */ /* 0x000fca00000e060b */
[----:B------:R-:W2:Y:S01]  /*03c0*/  LD.E.U8 R0, desc[UR6][R12.64+0x14] ;  /* 0x000014060c007980 */ /* 0x000ea2000c101100 */
[----:B------:R-:W-:Y:S02]  /*03d0*/  IADD3 R22, P1, PT, R22, 0x1018, RZ ;  /* 0x0000101816167810 */ /* 0x000fe40007f3e0ff */
[----:B------:R-:W-:-:S03]  /*03e0*/  IADD3 R9, P2, PT, R12, 0x14, RZ ;  /* 0x000000140c097810 */ /* 0x000fc60007f5e0ff */
[----:B------:R-:W-:Y:S02]  /*03f0*/  IMAD.X R20, RZ, RZ, R20, P1 ;  /* 0x000000ffff147224 */ /* 0x000fe400008e0614 */
[----:B------:R-:W-:Y:S01]  /*0400*/  IMAD.X R14, RZ, RZ, R13, P2 ;  /* 0x000000ffff0e7224 */ /* 0x000fe200010e060d */
[----:B--2---:R-:W-:-:S13]  /*0410*/  ISETP.NE.AND P0, PT, R0, RZ, PT ;  /* 0x000000ff0000720c */ /* 0x004fda0003f05270 */
[----:B------:R-:W-:Y:S05]  /*0420*/  @P0 BRA `(.L_x_80) ;  /* 0xfffffffc00cc0947 */ /* 0x000fea000383ffff */
[----:B------:R-:W-:Y:S05]  /*0430*/  BSYNC.RECONVERGENT B1 ;  /* 0x0000000000017941 */ /* 0x000fea0003800200 */
.L_x_79:
[----:B------:R-:W-:Y:S01]  /*0440*/  IMAD.MOV.U32 R0, RZ, RZ, R10 ;  /* 0x000000ffff007224 */ /* 0x000fe200078e000a */
[----:B------:R-:W-:Y:S01]  /*0450*/  MOV R5, R11 ;  /* 0x0000000b00057202 */ /* 0x000fe20000000f00 */
[----:B------:R-:W-:Y:S02]  /*0460*/  IMAD.MOV.U32 R10, RZ, RZ, R9 ;  /* 0x000000ffff0a7224 */ /* 0x000fe400078e0009 */
[----:B------:R-:W-:-:S07]  /*0470*/  IMAD.MOV.U32 R11, RZ, RZ, R14 ;  /* 0x000000ffff0b7224 */ /* 0x000fce00078e000e */
.L_x_78:
[----:B------:R-:W-:Y:S05]  /*0480*/  BSYNC.RECONVERGENT B0 ;  /* 0x0000000000007941 */ /* 0x000fea0003800200 */
.L_x_77:
[----:B------:R-:W0:Y:S01]  /*0490*/  LDC.64 R2, c[0x0][0x380] ;  /* 0x0000e000ff027b82 */ /* 0x000e220000000a00 */
[----:B------:R-:W-:Y:S04]  /*04a0*/  ST.E desc[UR6][R10.64+-0x14], R4 ;  /* 0xffffec040a007985 */ /* 0x000fe8000c101906 */
[----:B0-----:R-:W2:Y:S02]  /*04b0*/  LDG.E.64 R8, desc[UR6][R2.64] ;  /* 0x0000000602087981 */ /* 0x001ea4000c1e1b00 */
[----:B--2---:R-:W-:-:S05]  /*04c0*/  IADD3 R12, P0, PT, R8, R0, RZ ;  /* 0x00000000080c7210 */ /* 0x004fca0007f1e0ff */
[----:B------:R-:W-:-:S05]  /*04d0*/  IMAD.X R13, R9, 0x1, R5, P0 ;  /* 0x00000001090d7824 */ /* 0x000fca00000e0605 */
[----:B------:R0:W-:Y:S04]  /*04e0*/  ST.E desc[UR6][R12.64+0x4], RZ ;  /* 0x000004ff0c007985 */ /* 0x0001e8000c101906 */
[----:B------:R-:W2:Y:S01]  /*04f0*/  LDG.E.64 R8, desc[UR6][R2.64] ;  /* 0x0000000602087981 */ /* 0x000ea2000c1e1b00 */
[----:B------:R-:W-:Y:S01]  /*0500*/  IMAD.MOV.U32 R19, RZ, RZ, 0x3f000000 ;  /* 0x3f000000ff137424 */ /* 0x000fe200078e00ff */
[----:B0-----:R-:W0:Y:S01]  /*0510*/  LDC R13, c[0x0][0x388] ;  /* 0x0000e200ff0d7b82 */ /* 0x001e220000000800 */
[----:B--2---:R-:W-:-:S05]  /*0520*/  IADD3 R14, P0, PT, R8, R0, RZ ;  /* 0x00000000080e7210 */ /* 0x004fca0007f1e0ff */
[----:B------:R-:W-:-:S05]  /*0530*/  IMAD.X R15, R9, 0x1, R5, P0 ;  /* 0x00000001090f7824 */ /* 0x000fca00000e0605 */
[----:B------:R-:W-:Y:S04]  /*0540*/  ST.E desc[UR6][R14.64+0x8], RZ ;  /* 0x000008ff0e007985 */ /* 0x000fe8000c101906 */
[----:B------:R-:W2:Y:S02]  /*0550*/  LDG.E.64 R8, desc[UR6][R2.64] ;  /* 0x0000000602087981 */ /* 0x000ea4000c1e1b00 */
[----:B--2---:R-:W-:-:S04]  /*0560*/  IADD3 R16, P0, PT, R8, R0, RZ ;  /* 0x0000000008107210 */ /* 0x004fc80007f1e0ff */
[----:B------:R-:W-:-:S05]  /*0570*/  IADD3.X R17, PT, PT, R9, R5, RZ, P0, !PT ;  /* 0x0000000509117210 */ /* 0x000fca00007fe4ff */
[----:B------:R-:W-:Y:S04]  /*0580*/  ST.E desc[UR6][R16.64+0xc], R19 ;  /* 0x00000c1310007985 */ /* 0x000fe8000c101906 */
[----:B------:R-:W2:Y:S02]  /*0590*/  LDG.E.64 R8, desc[UR6][R2.64] ;  /* 0x0000000602087981 */ /* 0x000ea4000c1e1b00 */
[----:B--2---:R-:W-:-:S05]  /*05a0*/  IADD3 R10, P0, PT, R8, R0, RZ ;  /* 0x00000000080a7210 */ /* 0x004fca0007f1e0ff */
[----:B------:R-:W-:-:S05]  /*05b0*/  IMAD.X R11, R9, 0x1, R5, P0 ;  /* 0x00000001090b7824 */ /* 0x000fca00000e0605 */
[----:B------:R1:W-:Y:S04]  /*05c0*/  ST.E desc[UR6][R10.64+0x10], RZ ;  /* 0x000010ff0a007985 */ /* 0x0003e8000c101906 */
[----:B------:R-:W2:Y:S01]  /*05d0*/  LDG.E.64 R8, desc[UR6][R2.64] ;  /* 0x0000000602087981 */ /* 0x000ea2000c1e1b00 */
[----:B------:R-:W-:-:S05]  /*05e0*/  IMAD.MOV.U32 R12, RZ, RZ, 0x1 ;  /* 0x00000001ff0c7424 */ /* 0x000fca00078e00ff */
[----:B-1----:R-:W-:Y:S02]  /*05f0*/  PRMT R11, R12, 0x7610, R11 ;  /* 0x000076100c0b7816 */ /* 0x002fe4000000000b */
[----:B--2---:R-:W-:-:S05]  /*0600*/  IADD3 R8, P0, PT, R8, R0, RZ ;  /* 0x0000000008087210 */ /* 0x004fca0007f1e0ff */
[----:B------:R-:W-:Y:S01]  /*0610*/  IMAD.X R9, R9, 0x1, R5, P0 ;  /* 0x0000000109097824 */ /* 0x000fe200000e0605 */
[----:B0-----:R-:W-:-:S04]  /*0620*/  ISETP.GE.AND P0, PT, R13, RZ, PT ;  /* 0x000000ff0d00720c */ /* 0x001fc80003f06270 */
[----:B------:R0:W-:Y:S09]  /*0630*/  ST.E.U8 desc[UR6][R8.64+0x14], R11 ;  /* 0x0000140b08007985 */ /* 0x0001f2000c101106 */
[----:B------:R-:W-:Y:S05]  /*0640*/  @!P0 BRA `(.L_x_81) ;  /* 0x0000001800a08947 */ /* 0x000fea0003800000 */
[----:B0-----:R-:W2:Y:S02]  /*0650*/  LDG.E R8, desc[UR6][R2.64+0x14] ;  /* 0x0000140602087981 */ /* 0x001ea4000c1e1900 */
[----:B--2---:R-:W-:-:S13]  /*0660*/  ISETP.GT.AND P0, PT, R8, R13, PT ;  /* 0x0000000d0800720c */ /* 0x004fda0003f04270 */
[----:B------:R-:W-:Y:S05]  /*0670*/  @!P0 BRA `(.L_x_81) ;  /* 0x0000001800948947 */ /* 0x000fea0003800000 */
[----:B------:R-:W2:Y:S01]  /*0680*/  LDG.E.64 R8, desc[UR6][R2.64] ;  /* 0x0000000602087981 */ /* 0x000ea2000c1e1b00 */
[----:B------:R-:W-:Y:S01]  /*0690*/  SHF.R.S32.HI R0, RZ, 0x1f, R4 ;  /* 0x0000001fff007819 */ /* 0x000fe20000011404 */
[----:B------:R-:W-:-:S04]  /*06a0*/  IMAD.WIDE.U32 R18, R13, 0x1ce4e5b9, RZ ;  /* 0x1ce4e5b90d127825 */ /* 0x000fc800078e00ff */
[----:B------:R-:W-:Y:S02]  /*06b0*/  IMAD R21, R13, -0x40a7b893, R19 ;  /* 0xbf58476d0d157824 */ /* 0x000fe400078e0213 */
[----:B------:R-:W-:Y:S02]  /*06c0*/  IMAD R5, R0, 0x7f4a7c15, RZ ;  /* 0x7f4a7c1500057824 */ /* 0x000fe400078e02ff */
[----:B------:R-:W-:Y:S02]  /*06d0*/  IMAD.MOV.U32 R19, RZ, RZ, RZ ;  /* 0x000000ffff137224 */ /* 0x000fe400078e00ff */
[C---:B------:R-:W-:Y:S02]  /*06e0*/  IMAD R11, R4.reuse, -0x61c88647, R5 ;  /* 0x9e3779b9040b7824 */ /* 0x040fe400078e0205 */
[----:B------:R-:W-:-:S04]  /*06f0*/  IMAD.WIDE.U32 R4, R4, 0x7f4a7c15, RZ ;  /* 0x7f4a7c1504047825 */ /* 0x000fc800078e00ff */
[----:B------:R-:W-:Y:S02]  /*0700*/  IMAD.IADD R14, R5, 0x1, R11 ;  /* 0x00000001050e7824 */ /* 0x000fe400078e020b */
[----:B------:R-:W-:Y:S02]  /*0710*/  IMAD.MOV.U32 R0, RZ, RZ, R4 ;  /* 0x000000ffff007224 */ /* 0x000fe400078e0004 */
[----:B--2---:R-:W-:-:S04]  /*0720*/  IMAD.WIDE.U32 R8, R13, 0x1018, R8 ;  /* 0x000010180d087825 */ /* 0x004fc800078e0008 */
[----:B------:R-:W-:Y:S01]  /*0730*/  HFMA2 R13, -RZ, RZ, 0, 0 ;  /* 0x00000000ff0d7431 */ /* 0x000fe200000001ff */
[----:B------:R-:W-:-:S04]  /*0740*/  MOV R10, R8 ;  /* 0x00000008000a7202 */ /* 0x000fc80000000f00 */
[----:B------:R-:W-:-:S07]  /*0750*/  IMAD.IADD R11, R9, 0x1, R13 ;  /* 0x00000001090b7824 */ /* 0x000fce00078e020d */
.L_x_90:
[----:B0-----:R-:W0:Y:S01]  /*0760*/  LDC.64 R12, c[0x0][0x380] ;  /* 0x0000e000ff0c7b82 */ /* 0x001e220000000a00 */
[----:B-1----:R-:W-:Y:S01]  /*0770*/  IMAD.WIDE.U32 R2, R19, 0x4, R10 ;  /* 0x0000000413027825 */ /* 0x002fe200078e000a */
[C---:B------:R-:W-:Y:S01]  /*0780*/  SHF.L.U64.HI R25, R0.reuse, 0x17, R14 ;  /* 0x0000001700197819 */ /* 0x040fe2000001020e */
[----:B------:R-:W1:Y:S03]  /*0790*/  LDCU UR4, c[0x0][0x38c] ;  /* 0x00007180ff0477ac */ /* 0x000e660008000800 */
[----:B------:R2:W3:Y:S04]  /*07a0*/  LD.E R15, desc[UR6][R2.64+0x18] ;  /* 0x00001806020f7980 */ /* 0x0004e8000c101900 */
[----:B0-----:R-:W4:Y:S01]  /*07b0*/  LDG.E.64 R4, desc[UR6][R12.64] ;  /* 0x000000060c047981 */ /* 0x001f22000c1e1b00 */
[----:B------:R-:W-:Y:S01]  /*07c0*/  IMAD.SHL.U32 R17, R0, 0x800000, RZ ;  /* 0x0080000000117824 */ /* 0x000fe200078e00ff */
[----:B------:R-:W-:-:S04]  /*07d0*/  LOP3.LUT R25, R25, R14, RZ, 0x3c, !PT ;  /* 0x0000000e19197212 */ /* 0x000fc800078e3cff */
[----:B------:R-:W-:Y:S02]  /*07e0*/  LOP3.LUT R24, R17, R0, RZ, 0x3c, !PT ;  /* 0x0000000011187212 */ /* 0x000fe400078e3cff */
[----:B------:R-:W-:Y:S02]  /*07f0*/  SHF.R.U64 R17, R18, 0x1a, R21 ;  /* 0x0000001a12117819 */ /* 0x000fe40000001215 */
[----:B------:R-:W-:Y:S02]  /*0800*/  SHF.R.U64 R0, R24, 0x11, R25 ;  /* 0x0000001118007819 */ /* 0x000fe40000001219 */
[----:B------:R-:W-:Y:S02]  /*0810*/  SHF.R.U32.HI R16, RZ, 0x1a, R21 ;  /* 0x0000001aff107819 */ /* 0x000fe40000011615 */
[----:B------:R-:W-:Y:S02]  /*0820*/  SHF.R.U32.HI R14, RZ, 0x11, R25 ;  /* 0x00000011ff0e7819 */ /* 0x000fe40000011619 */
[----:B------:R-:W-:-:S02]  /*0830*/  LOP3.LUT R17, R18, R17, R0, 0x96, !PT ;  /* 0x0000001112117212 */ /* 0x000fc400078e9600 */
[----:B------:R-:W-:Y:S02]  /*0840*/  LOP3.LUT R16, R21, R16, R14, 0x96, !PT ;  /* 0x0000001015107212 */ /* 0x000fe400078e960e */
[----:B------:R-:W-:Y:S02]  /*0850*/  LOP3.LUT R17, R17, R24, RZ, 0x3c, !PT ;  /* 0x0000001811117212 */ /* 0x000fe400078e3cff */
[----:B------:R-:W-:Y:S02]  /*0860*/  LOP3.LUT R16, R16, R25, RZ, 0x3c, !PT ;  /* 0x0000001910107212 */ /* 0x000fe400078e3cff */
[----:B--2---:R-:W-:-:S05]  /*0870*/  IADD3 R2, P0, PT, R17, R18, RZ ;  /* 0x0000001211027210 */ /* 0x004fca0007f1e0ff */
[----:B------:R-:W-:-:S04]  /*0880*/  IMAD.X R3, R16, 0x1, R21, P0 ;  /* 0x0000000110037824 */ /* 0x000fc800000e0615 */
[----:B------:R-:W0:Y:S02]  /*0890*/  I2F.U64 R2, R2 ;  /* 0x0000000200027312 */ /* 0x000e240000301000 */
[----:B0-----:R-:W-:-:S05]  /*08a0*/  FMUL R0, R2, 5.42101086242752217e-20 ;  /* 0x1f80000002007820 */ /* 0x001fca0000400000 */
[----:B-1----:R-:W-:Y:S01]  /*08b0*/  FSETP.GEU.AND P0, PT, R0, UR4, PT ;  /* 0x0000000400007c0b */ /* 0x002fe2000bf0e000 */
[----:B------:R-:W-:Y:S01]  /*08c0*/  BSSY.RECONVERGENT B0, `(.L_x_82) ;  /* 0x00000aa000007945 */ /* 0x000fe20003800200 */
[----:B----4-:R-:W-:-:S04]  /*08d0*/  IMAD.WIDE.U32 R4, R23, 0x1018, R4 ;  /* 0x0000101817047825 */ /* 0x010fc800078e0004 */
[----:B------:R-:W-:-:S05]  /*08e0*/  IMAD.WIDE.U32 R4, R19, 0x4, R4 ;  /* 0x0000000413047825 */ /* 0x000fca00078e0004 */
[----:B---3--:R0:W-:Y:S02]  /*08f0*/  ST.E desc[UR6][R4.64+0x18], R15 ;  /* 0x0000180f04007985 */ /* 0x0081e4000c101906 */
[----:B------:R-:W-:Y:S05]  /*0900*/  @P0 BRA `(.L_x_83) ;  /* 0x0000000800940947 */ /* 0x000fea0003800000 */
[C---:B------:R-:W-:Y:S01]  /*0910*/  IMAD.SHL.U32 R3, R18.reuse, 0x800000, RZ ;  /* 0x0080000012037824 */ /* 0x040fe200078e00ff */
[----:B------:R-:W-:Y:S01]  /*0920*/  SHF.L.U64.HI R0, R18, 0x17, R21 ;  /* 0x0000001712007819 */ /* 0x000fe20000010215 */
[C---:B------:R-:W-:Y:S01]  /*0930*/  IMAD.SHL.U32 R14, R17.reuse, 0x800000, RZ ;  /* 0x00800000110e7824 */ /* 0x040fe200078e00ff */
[--C-:B0-----:R-:W-:Y:S01]  /*0940*/  SHF.L.U64.HI R15, R17, 0x17, R16.reuse ;  /* 0x00000017110f7819 */ /* 0x101fe20000010210 */
[----:B------:R-:W-:Y:S01]  /*0950*/  BSSY.RECONVERGENT B1, `(.L_x_84) ;  /* 0x0000073000017945 */ /* 0x000fe20003800200 */
[----:B------:R-:W-:Y:S02]  /*0960*/  LOP3.LUT R5, R0, R21, RZ, 0x3c, !PT ;  /* 0x0000001500057212 */ /* 0x000fe400078e3cff */
[----:B------:R-:W-:Y:S02]  /*0970*/  LOP3.LUT R2, R3, R18, RZ, 0x3c, !PT ;  /* 0x0000001203027212 */ /* 0x000fe400078e3cff */
[----:B------:R-:W-:Y:S02]  /*0980*/  SHF.R.U64 R18, R17, 0x1a, R16 ;  /* 0x0000001a11127819 */ /* 0x000fe40000001210 */
[----:B------:R-:W-:-:S02]  /*0990*/  SHF.R.U64 R3, R2, 0x11, R5 ;  /* 0x0000001102037819 */ /* 0x000fc40000001205 */
[----:B------:R-:W-:Y:S02]  /*09a0*/  SHF.R.U32.HI R21, RZ, 0x1a, R16 ;  /* 0x0000001aff157819 */ /* 0x000fe40000011610 */
[----:B------:R-:W-:Y:S02]  /*09b0*/  SHF.R.U32.HI R0, RZ, 0x11, R5 ;  /* 0x00000011ff007819 */ /* 0x000fe40000011605 */
[----:B------:R-:W-:Y:S02]  /*09c0*/  LOP3.LUT R18, R2, R3, R18, 0x96, !PT ;  /* 0x0000000302127212 */ /* 0x000fe400078e9612 */
[----:B------:R-:W-:Y:S01]  /*09d0*/  LOP3.LUT R21, R5, R0, R21, 0x96, !PT ;  /* 0x0000000005157212 */ /* 0x000fe200078e9615 */
[----:B------:R-:W-:Y:S01]  /*09e0*/  HFMA2 R5, -RZ, RZ, 0.00732421875, 0 ;  /* 0x1f800000ff057431 */ /* 0x000fe200000001ff */
[----:B------:R-:W-:Y:S02]  /*09f0*/  LOP3.LUT R18, R18, R17, RZ, 0x3c, !PT ;  /* 0x0000001112127212 */ /* 0x000fe400078e3cff */
[----:B------:R-:W-:-:S02]  /*0a00*/  LOP3.LUT R21, R21, R16, RZ, 0x3c, !PT ;  /* 0x0000001015157212 */ /* 0x000fc400078e3cff */
[-C--:B------:R-:W-:Y:S02]  /*0a10*/  IADD3 R2, P0, PT, R18, R17.reuse, RZ ;  /* 0x0000001112027210 */ /* 0x080fe40007f1e0ff */
[----:B------:R-:W-:Y:S02]  /*0a20*/  LOP3.LUT R15, R15, R16, RZ, 0x3c, !PT ;  /* 0x000000100f0f7212 */ /* 0x000fe400078e3cff */
[----:B------:R-:W-:Y:S01]  /*0a30*/  LOP3.LUT R14, R14, R17, RZ, 0x3c, !PT ;  /* 0x000000110e0e7212 */ /* 0x000fe200078e3cff */
[----:B------:R-:W-:Y:S01]  /*0a40*/  IMAD.X R3, R21, 0x1, R16, P0 ;  /* 0x0000000115037824 */ /* 0x000fe200000e0610 */
[----:B------:R-:W-:Y:S02]  /*0a50*/  SHF.R.U64 R17, R18, 0x1a, R21 ;  /* 0x0000001a12117819 */ /* 0x000fe40000001215 */
[----:B------:R-:W-:Y:S01]  /*0a60*/  SHF.R.U64 R4, R14, 0x11, R15 ;  /* 0x000000110e047819 */ /* 0x000fe2000000120f */
[----:B------:R-:W0:Y:S01]  /*0a70*/  I2F.U64 R2, R2 ;  /* 0x0000000200027312 */ /* 0x000e220000301000 */
[----:B------:R-:W-:-:S02]  /*0a80*/  SHF.R.U32.HI R16, RZ, 0x1a, R21 ;  /* 0x0000001aff107819 */ /* 0x000fc40000011615 */
[----:B------:R-:W-:-:S04]  /*0a90*/  LOP3.LUT R17, R14, R4, R17, 0x96, !PT ;  /* 0x000000040e117212 */ /* 0x000fc800078e9611 */
[-C--:B------:R-:W-:Y:S01]  /*0aa0*/  LOP3.LUT R17, R17, R18.reuse, RZ, 0x3c, !PT ;  /* 0x0000001211117212 */ /* 0x080fe200078e3cff */
[----:B0-----:R-:W-:Y:S01]  /*0ab0*/  FFMA R0, R2, R5, 1.00000001335143196e-10 ;  /* 0x2edbe6ff02007423 */ /* 0x001fe20000000005 */
[----:B------:R-:W-:Y:S02]  /*0ac0*/  SHF.R.U32.HI R5, RZ, 0x11, R15 ;  /* 0x00000011ff057819 */ /* 0x000fe4000001160f */
[----:B------:R-:W-:Y:S02]  /*0ad0*/  IADD3 R2, P1, PT, R17, R18, RZ ;  /* 0x0000001211027210 */ /* 0x000fe40007f3e0ff */
[----:B------:R-:W-:Y:S02]  /*0ae0*/  FSETP.GEU.AND P0, PT, R0, 1.175494350822287508e-38, PT ;  /* 0x008000000000780b */ /* 0x000fe40003f0e000 */
[----:B------:R-:W-:Y:S02]  /*0af0*/  LOP3.LUT R16, R15, R5, R16, 0x96, !PT ;  /* 0x000000050f107212 */ /* 0x000fe400078e9610 */
[----:B------:R-:W-:-:S02]  /*0b00*/  MOV R15, 0x3e055027 ;  /* 0x3e055027000f7802 */ /* 0x000fc40000000f00 */
[----:B------:R-:W-:-:S05]  /*0b10*/  LOP3.LUT R16, R16, R21, RZ, 0x3c, !PT ;  /* 0x0000001510107212 */ /* 0x000fca00078e3cff */
[----:B------:R-:W-:Y:S02]  /*0b20*/  IMAD.X R3, R16, 0x1, R21, P1 ;  /* 0x0000000110037824 */ /* 0x000fe400008e0615 */
[----:B------:R-:W-:Y:S02]  /*0b30*/  @!P0 FMUL R0, R0, 8388608 ;  /* 0x4b00000000008820 */ /* 0x000fe40000400000 */
[----:B------:R-:W0:Y:S02]  /*0b40*/  I2F.U64 R2, R2 ;  /* 0x0000000200027312 */ /* 0x000e240000301000 */
[----:B------:R-:W-:-:S05]  /*0b50*/  VIADD R5, R0, 0xc0d55555 ;  /* 0xc0d5555500057836 */ /* 0x000fca0000000000 */
[----:B------:R-:W-:-:S05]  /*0b60*/  LOP3.LUT R5, R5, 0xff800000, RZ, 0xc0, !PT ;  /* 0xff80000005057812 */ /* 0x000fca00078ec0ff */
[----:B------:R-:W-:Y:S01]  /*0b70*/  IMAD.IADD R14, R0, 0x1, -R5 ;  /* 0x00000001000e7824 */ /* 0x000fe200078e0a05 */
[----:B------:R-:W-:Y:S01]  /*0b80*/  I2FP.F32.S32 R5, R5 ;  /* 0x0000000500057245 */ /* 0x000fe20000201400 */
[----:B0-----:R-:W-:Y:S02]  /*0b90*/  FMUL R4, R2, 5.42101086242752217e-20 ;  /* 0x1f80000002047820 */ /* 0x001fe40000400000 */
[----:B------:R-:W-:Y:S01]  /*0ba0*/  FADD R14, R14, -1 ;  /* 0xbf8000000e0e7421 */ /* 0x000fe20000000000 */
[----:B------:R-:W-:Y:S01]  /*0bb0*/  FSEL R2, RZ, -23, P0 ;  /* 0xc1b80000ff027808 */ /* 0x000fe20000000000 */
[----:B------:R-:W-:Y:S02]  /*0bc0*/  FMUL R4, R4, 6.2831854820251464844 ;  /* 0x40c90fdb04047820 */ /* 0x000fe40000400000 */
[----:B------:R-:W-:Y:S01]  /*0bd0*/  FFMA R15, R14, -R15, 0.14084610342979431152 ;  /* 0x3e1039f60e0f7423 */ /* 0x000fe2000000080f */
[----:B------:R-:W-:Y:S01]  /*0be0*/  ISETP.GT.U32.AND P0, PT, R0, 0x7f7fffff, PT ;  /* 0x7f7fffff0000780c */ /* 0x000fe20003f04070 */
[----:B------:R-:W-:Y:S01]  /*0bf0*/  FFMA R2, R5, 1.1920928955078125e-07, R2 ;  /* 0x3400000005027823 */ /* 0x000fe20000000002 */
[----:B------:R-:W-:Y:S01]  /*0c00*/  FMUL R24, R4, 0.63661974668502807617 ;  /* 0x3f22f98304187820 */ /* 0x000fe20000400000 */
[----:B------:R-:W-:Y:S01]  /*0c10*/  FFMA R15, R14, R15, -0.12148627638816833496 ;  /* 0xbdf8cdcc0e0f7423 */ /* 0x000fe2000000000f */
[----:B------:R-:W-:Y:S01]  /*0c20*/  FSETP.GE.AND P1, PT, |R4|, 105615, PT ;  /* 0x47ce47800400780b */ /* 0x000fe20003f26200 */
[----:B------:R-:W-:-:S02]  /*0c30*/  IMAD.MOV.U32 R5, RZ, RZ, 0x7f800000 ;  /* 0x7f800000ff057424 */ /* 0x000fc400078e00ff */
[C---:B------:R-:W-:Y:S01]  /*0c40*/  FFMA R15, R14.reuse, R15, 0.13980610668659210205 ;  /* 0x3e0f29550e0f7423 */ /* 0x040fe2000000000f */
[----:B------:R-:W0:Y:S03]  /*0c50*/  F2I.NTZ R24, R24 ;  /* 0x0000001800187305 */ /* 0x000e260000203100 */
[----:B------:R-:W-:-:S04]  /*0c60*/  FFMA R15, R14, R15, -0.16684235632419586182 ;  /* 0xbe2ad8b90e0f7423 */ /* 0x000fc8000000000f */
[----:B------:R-:W-:-:S04]  /*0c70*/  FFMA R15, R14, R15, 0.20012299716472625732 ;  /* 0x3e4ced0b0e0f7423 */ /* 0x000fc8000000000f */
[----:B------:R-:W-:-:S04]  /*0c80*/  FFMA R15, R14, R15, -0.24999669194221496582 ;  /* 0xbe7fff220e0f7423 */ /* 0x000fc8000000000f */
[----:B------:R-:W-:Y:S01]  /*0c90*/  FFMA R15, R14, R15, 0.33333182334899902344 ;  /* 0x3eaaaa780e0f7423 */ /* 0x000fe2000000000f */
[----:B0-----:R-:W-:-:S03]  /*0ca0*/  I2FP.F32.S32 R3, R24 ;  /* 0x0000001800037245 */ /* 0x001fc60000201400 */
[----:B------:R-:W-:-:S04]  /*0cb0*/  FFMA R15, R14, R15, -0.5 ;  /* 0xbf0000000e0f7423 */ /* 0x000fc8000000000f */
[----:B------:R-:W-:-:S04]  /*0cc0*/  FMUL R15, R14, R15 ;  /* 0x0000000f0e0f7220 */ /* 0x000fc80000400000 */
[----:B------:R-:W-:Y:S01]  /*0cd0*/  FFMA R15, R14, R15, R14 ;  /* 0x0000000f0e0f7223 */ /* 0x000fe2000000000e */
[----:B------:R-:W-:-:S03]  /*0ce0*/  FFMA R14, R3, -1.5707962512969970703, R4 ;  /* 0xbfc90fda030e7823 */ /* 0x000fc60000000004 */
[----:B------:R-:W-:Y:S01]  /*0cf0*/  FFMA R2, R2, 0.69314718246459960938, R15 ;  /* 0x3f31721802027823 */ /* 0x000fe2000000000f */
[C---:B------:R-:W-:Y:S01]  /*0d00*/  @P0 FFMA R2, R0.reuse, R5, +INF ;  /* 0x7f80000000020423 */ /* 0x040fe20000000005 */
[----:B------:R-:W-:Y:S01]  /*0d10*/  FSETP.NEU.AND P0, PT, R0, RZ, PT ;  /* 0x000000ff0000720b */ /* 0x000fe20003f0d000 */
[C---:B------:R-:W-:Y:S02]  /*0d20*/  FFMA R14, R3.reuse, -7.5497894158615963534e-08, R14 ;  /* 0xb3a22168030e7823 */ /* 0x040fe4000000000e */
[----:B------:R-:W-:Y:S02]  /*0d30*/  FMUL R2, R2, -2 ;  /* 0xc000000002027820 */ /* 0x000fe40000400000 */
[----:B------:R-:W-:-:S03]  /*0d40*/  FFMA R0, R3, -5.3903029534742383927e-15, R14 ;  /* 0xa7c234c503007823 */ /* 0x000fc6000000000e */
[----:B------:R-:W-:Y:S01]  /*0d50*/  FSEL R5, R2, +INF , P0 ;  /* 0x7f80000002057808 */ /* 0x000fe20000000000 */
[----:B------:R-:W-:Y:S06]  /*0d60*/  @!P1 BRA `(.L_x_85) ;  /* 0x0000000000c49947 */ /* 0x000fec0003800000 */
[----:B------:R-:W-:-:S13]  /*0d70*/  FSETP.NEU.AND P0, PT, |R4|, +INF , PT ;  /* 0x7f8000000400780b */ /* 0x000fda0003f0d200 */
[----:B------:R-:W-:Y:S01]  /*0d80*/  @!P0 FMUL R0, RZ, R4 ;  /* 0x00000004ff008220 */ /* 0x000fe20000400000 */
[----:B------:R-:W-:Y:S01]  /*0d90*/  @!P0 IMAD.MOV.U32 R24, RZ, RZ, RZ ;  /* 0x000000ffff188224 */ /* 0x000fe200078e00ff */
[----:B------:R-:W-:Y:S06]  /*0da0*/  @!P0 BRA `(.L_x_85) ;  /* 0x0000000000b48947 */ /* 0x000fec0003800000 */
[----:B------:R-:W-:Y:S01]  /*0db0*/  IMAD.SHL.U32 R2, R4, 0x100, RZ ;  /* 0x0000010004027824 */ /* 0x000fe200078e00ff */
[----:B------:R-:W-:Y:S01]  /*0dc0*/  MOV R0, R1 ;  /* 0x0000000100007202 */ /* 0x000fe20000000f00 */
[----:B------:R-:W-:Y:S01]  /*0dd0*/  IMAD.MOV.U32 R24, RZ, RZ, RZ ;  /* 0x000000ffff187224 */ /* 0x000fe200078e00ff */
[----:B------:R-:W0:Y:S02]  /*0de0*/  LDCU.64 UR8, c[0x4][URZ] ;  /* 0x01000000ff0877ac */ /* 0x000e240008000a00 */
[----:B------:R-:W-:Y:S01]  /*0df0*/  LOP3.LUT R27, R2, 0x80000000, RZ, 0xfc, !PT ;  /* 0x80000000021b7812 */ /* 0x000fe200078efcff */
[----:B------:R-:W-:Y:S01]  /*0e00*/  UMOV UR5, URZ ;  /* 0x000000ff00057c82 */ /* 0x000fe20008000000 */
[----:B------:R-:W-:-:S05]  /*0e10*/  UMOV UR4, URZ ;  /* 0x000000ff00047c82 */ /* 0x000fca0008000000 */
.L_x_86:
[----:B0-----:R-:W-:Y:S02]  /*0e20*/  IMAD.U32 R2, RZ, RZ, UR8 ;  /* 0x00000008ff027e24 */ /* 0x001fe4000f8e00ff */
[----:B------:R-:W-:-:S05]  /*0e30*/  IMAD.U32 R3, RZ, RZ, UR9 ;  /* 0x00000009ff037e24 */ /* 0x000fca000f8e00ff */
[----:B------:R-:W2:Y:S01]  /*0e40*/  LDG.E.CONSTANT R2, desc[UR6][R2.64] ;  /* 0x0000000602027981 */ /* 0x000ea2000c1e9900 */
[----:B------:R-:W-:Y:S02]  /*0e50*/  UIADD3 UR8, UP0, UPT, UR8, 0x4, URZ ;  /* 0x0000000408087890 */ /* 0x000fe4000ff1e0ff */
[----:B------:R-:W-:Y:S02]  /*0e60*/  UIADD3 UR4, UPT, UPT, UR4, 0x1, URZ ;  /* 0x0000000104047890 */ /* 0x000fe4000fffe0ff */
[----:B------:R-:W-:Y:S02]  /*0e70*/  UIADD3.X UR9, UPT, UPT, URZ, UR9, URZ, UP0, !UPT ;  /* 0x00000009ff097290 */ /* 0x000fe400087fe4ff */
[----:B------:R-:W-:Y:S01]  /*0e80*/  UISETP.NE.AND UP0, UPT, UR4, 0x6, UPT ;  /* 0x000000060400788c */ /* 0x000fe2000bf05270 */
[----:B--2---:R-:W-:-:S03]  /*0e90*/  IMAD.WIDE.U32 R14, R2, R27, RZ ;  /* 0x0000001b020e7225 */ /* 0x004fc600078e00ff */
[----:B------:R-:W-:-:S04]  /*0ea0*/  IADD3 R25, P0, PT, R14, R24, RZ ;  /* 0x000000180e197210 */ /* 0x000fc80007f1e0ff */
[----:B------:R-:W-:Y:S01]  /*0eb0*/  IADD3.X R24, PT, PT, R15, UR5, RZ, P0, !PT ;  /* 0x000000050f187c10 */ /* 0x000fe200087fe4ff */
[----:B------:R0:W-:Y:S02]  /*0ec0*/  STL [R0], R25 ;  /* 0x0000001900007387 */ /* 0x0001e40000100800 */
[----:B0-----:R-:W-:Y:S01]  /*0ed0*/  VIADD R0, R0, 0x4 ;  /* 0x0000000400007836 */ /* 0x001fe20000000000 */
[----:B------:R-:W-:Y:S06]  /*0ee0*/  BRA.U UP0, `(.L_x_86) ;  /* 0xfffffffd00cc7547 */ /* 0x000fec000b83ffff */
[----:B------:R-:W-:Y:S01]  /*0ef0*/  SHF.R.U32.HI R4, RZ, 0x17, R4 ;  /* 0x00000017ff047819 */ /* 0x000fe20000011604 */
[----:B------:R0:W-:Y:S03]  /*0f00*/  STL [R1+0x18], R24 ;  /* 0x0000181801007387 */ /* 0x0001e60000100800 */
[C---:B------:R-:W-:Y:S01]  /*0f10*/  LOP3.LUT P0, R2, R4.reuse, 0x1f, RZ, 0xc0, !PT ;  /* 0x0000001f04027812 */ /* 0x040fe2000780c0ff */
[----:B------:R-:W-:-:S05]  /*0f20*/  VIADD R0, R4, 0xffffff80 ;  /* 0xffffff8004007836 */ /* 0x000fca0000000000 */
[----:B------:R-:W-:-:S05]  /*0f30*/  SHF.R.U32.HI R0, RZ, 0x5, R0 ;  /* 0x00000005ff007819 */ /* 0x000fca0000011600 */
[----:B------:R-:W-:-:S05]  /*0f40*/  IMAD R25, R0, -0x4, R1 ;  /* 0xfffffffc00197824 */ /* 0x000fca00078e0201 */
[----:B------:R-:W2:Y:S04]  /*0f50*/  LDL R4, [R25+0x18] ;  /* 0x0000180019047983 */ /* 0x000ea80000100800 */
[----:B------:R-:W2:Y:S04]  /*0f60*/  LDL R3, [R25+0x14] ;  /* 0x0000140019037983 */ /* 0x000ea80000100800 */
[----:B------:R-:W3:Y:S01]  /*0f70*/  @P0 LDL R0, [R25+0x10] ;  /* 0x0000100019000983 */ /* 0x000ee20000100800 */
[----:B------:R-:W-:Y:S01]  /*0f80*/  UMOV UR4, 0x54442d19 ;  /* 0x54442d1900047882 */ /* 0x000fe20000000000 */
[----:B------:R-:W-:Y:S01]  /*0f90*/  UMOV UR5, 0x3bf921fb ;  /* 0x3bf921fb00057882 */ /* 0x000fe20000000000 */
[----:B--2---:R-:W-:-:S02]  /*0fa0*/  @P0 SHF.L.W.U32.HI R4, R3, R2, R4 ;  /* 0x0000000203040219 */ /* 0x004fc40000010e04 */
[----:B---3--:R-:W-:Y:S02]  /*0fb0*/  @P0 SHF.L.W.U32.HI R3, R0, R2, R3 ;  /* 0x0000000200030219 */ /* 0x008fe40000010e03 */
[--C-:B------:R-:W-:Y:S02]  /*0fc0*/  SHF.R.U32.HI R25, RZ, 0x1e, R4.reuse ;  /* 0x0000001eff197819 */ /* 0x100fe40000011604 */
[C---:B------:R-:W-:Y:S02]  /*0fd0*/  SHF.L.W.U32.HI R0, R3.reuse, 0x2, R4 ;  /* 0x0000000203007819 */ /* 0x040fe40000010e04 */
[----:B------:R-:W-:Y:S02]  /*0fe0*/  SHF.L.U32 R3, R3, 0x2, RZ ;  /* 0x0000000203037819 */ /* 0x000fe400000006ff */
[----:B------:R-:W-:Y:S02]  /*0ff0*/  SHF.R.S32.HI R14, RZ, 0x1f, R0 ;  /* 0x0000001fff0e7819 */ /* 0x000fe40000011400 */
[----:B------:R-:W-:-:S02]  /*1000*/  ISETP.GE.AND P0, PT, R0, RZ, PT ;  /* 0x000000ff0000720c */ /* 0x000fc40003f06270 */
[C---:B------:R-:W-:Y:S02]  /*1010*/  LOP3.LUT R2, R14.reuse, R3, RZ, 0x3c, !PT ;  /* 0x000000030e027212 */ /* 0x040fe400078e3cff */
[----:B------:R-:W-:Y:S02]  /*1020*/  LOP3.LUT R3, R14, R0, RZ, 0x3c, !PT ;  /* 0x000000000e037212 */ /* 0x000fe400078e3cff */
[----:B0-----:R-:W-:-:S04]  /*1030*/  LEA.HI R24, R0, R25, RZ, 0x1 ;  /* 0x0000001900187211 */ /* 0x001fc800078f08ff */
[----:B------:R-:W0:Y:S02]  /*1040*/  I2F.F64.S64 R2, R2 ;  /* 0x0000000200027312 */ /* 0x000e240000301c00 */
[----:B0-----:R-:W-:-:S10]  /*1050*/  DMUL R14, R2, UR4 ;  /* 0x00000004020e7c28 */ /* 0x001fd40008000000 */
[----:B------:R-:W0:Y:S02]  /*1060*/  F2F.F32.F64 R14, R14 ;  /* 0x0000000e000e7310 */ /* 0x000e240000301000 */
[----:B0-----:R-:W-:-:S07]  /*1070*/  FSEL R0, -R14, R14, !P0 ;  /* 0x0000000e0e007208 */ /* 0x001fce0004000100 */
.L_x_85:
[----:B------:R-:W-:Y:S05]  /*1080*/  BSYNC.RECONVERGENT B1 ;  /* 0x0000000000017941 */ /* 0x000fea0003800200 */
.L_x_84:
[----:B------:R-:W-:Y:S01]  /*1090*/  LOP3.LUT R4, R24, 0x1, RZ, 0xc0, !PT ;  /* 0x0000000118047812 */ /* 0x000fe200078ec0ff */
[----:B------:R-:W-:Y:S02]  /*10a0*/  IMAD.MOV.U32 R2, RZ, RZ, 0x37cbac00 ;  /* 0x37cbac00ff027424 */ /* 0x000fe400078e00ff */
[----:B------:R-:W-:Y:S01]  /*10b0*/  FMUL R3, R0, R0 ;  /* 0x0000000000037220 */ /* 0x000fe20000400000 */
[----:B------:R-:W-:Y:S01]  /*10c0*/  IMAD.MOV.U32 R14, RZ, RZ, 0x3e2aaaa8 ;  /* 0x3e2aaaa8ff0e7424 */ /* 0x000fe200078e00ff */
[----:B------:R-:W-:Y:S01]  /*10d0*/  ISETP.NE.U32.AND P0, PT, R4, 0x1, PT ;  /* 0x000000010400780c */ /* 0x000fe20003f05070 */
[----:B------:R-:W-:Y:S02]  /*10e0*/  IMAD.MOV.U32 R4, RZ, RZ, 0x3c0885e4 ;  /* 0x3c0885e4ff047424 */ /* 0x000fe400078e00ff */
[----:B------:R-:W-:Y:S01]  /*10f0*/  FFMA R2, R3, R2, -0.0013887860113754868507 ;  /* 0xbab607ed03027423 */ /* 0x000fe20000000002 */
[----:B------:R-:W-:Y:S01]  /*1100*/  IADD3 R15, PT, PT, R5, -0xd000000, RZ ;  /* 0xf3000000050f7810 */ /* 0x000fe20007ffe0ff */
[----:B------:R-:W-:Y:S01]  /*1110*/  VIADD R24, R24, 0x1 ;  /* 0x0000000118187836 */ /* 0x000fe20000000000 */
[----:B------:R-:W-:Y:S01]  /*1120*/  FSEL R14, -R14, -0.4999999701976776123, !P0 ;  /* 0xbeffffff0e0e7808 */ /* 0x000fe20004000100 */
[----:B------:R-:W-:Y:S01]  /*1130*/  BSSY.RECONVERGENT B1, `(.L_x_87) ;  /* 0x0000014000017945 */ /* 0x000fe20003800200 */
[----:B------:R-:W-:-:S02]  /*1140*/  FSEL R2, R2, -0.00019574658654164522886, P0 ;  /* 0xb94d415302027808 */ /* 0x000fc40000000000 */
[----:B------:R-:W-:Y:S02]  /*1150*/  FSEL R4, R4, 0.041666727513074874878, !P0 ;  /* 0x3d2aaabb04047808 */ /* 0x000fe40004000000 */
[----:B------:R-:W-:Y:S02]  /*1160*/  FSEL R0, R0, 1, !P0 ;  /* 0x3f80000000007808 */ /* 0x000fe40004000000 */
[----:B------:R-:W-:Y:S01]  /*1170*/  ISETP.GT.U32.AND P0, PT, R15, 0x727fffff, PT ;  /* 0x727fffff0f00780c */ /* 0x000fe20003f04070 */
[C---:B------:R-:W-:Y:S01]  /*1180*/  FFMA R2, R3.reuse, R2, R4 ;  /* 0x0000000203027223 */ /* 0x040fe20000000004 */
[----:B------:R-:W-:Y:S01]  /*1190*/  LOP3.LUT P1, RZ, R24, 0x2, RZ, 0xc0, !PT ;  /* 0x0000000218ff7812 */ /* 0x000fe2000782c0ff */
[----:B------:R0:W1:Y:S02]  /*11a0*/  MUFU.RSQ R4, R5 ;  /* 0x0000000500047308 */ /* 0x0000640000001400 */
[C---:B------:R-:W-:Y:S01]  /*11b0*/  FFMA R2, R3.reuse, R2, R14 ;  /* 0x0000000203027223 */ /* 0x040fe2000000000e */
[----:B------:R-:W-:-:S04]  /*11c0*/  FFMA R3, R3, R0, RZ ;  /* 0x0000000003037223 */ /* 0x000fc800000000ff */
[----:B------:R-:W-:-:S05]  /*11d0*/  FFMA R0, R3, R2, R0 ;  /* 0x0000000203007223 */ /* 0x000fca0000000000 */
[----:B------:R-:W-:Y:S01]  /*11e0*/  @P1 FADD R0, RZ, -R0 ;  /* 0x80000000ff001221 */ /* 0x000fe20000000000 */
[----:B0-----:R-:W-:Y:S06]  /*11f0*/  @!P0 BRA `(.L_x_88) ;  /* 0x00000000000c8947 */ /* 0x001fec0003800000 */
[----:B------:R-:W-:-:S07]  /*1200*/  MOV R25, 0x1220 ;  /* 0x0000122000197802 */ /* 0x000fce0000000f00 */
[----:B-1----:R-:W-:Y:S05]  /*1210*/  CALL.REL.NOINC `($__internal_4_$__cuda_sm20_sqrt_rn_f32_slowpath) ;  /* 0x0000001400c87944 */ /* 0x002fea0003c00000 */
[----:B------:R-:W-:Y:S05]  /*1220*/  BRA `(.L_x_89) ;  /* 0x0000000000107947 */ /* 0x000fea0003800000 */
.L_x_88:
[----:B-1----:R-:W-:Y:S01]  /*1230*/  FMUL.FTZ R2, R5, R4 ;  /* 0x0000000405027220 */ /* 0x002fe20000410000 */
[----:B------:R-:W-:-:S03]  /*1240*/  FMUL.FTZ R3, R4, 0.5 ;  /* 0x3f00000004037820 */ /* 0x000fc60000410000 */
[----:B------:R-:W-:-:S04]  /*1250*/  FFMA R5, -R2, R2, R5 ;  /* 0x0000000202057223 */ /* 0x000fc80000000105 */
[----:B------:R-:W-:-:S07]  /*1260*/  FFMA R5, R5, R3, R2 ;  /* 0x0000000305057223 */ /* 0x000fce0000000002 */
.L_x_89:
[----:B------:R-:W-:Y:S05]  /*1270*/  BSYNC.RECONVERGENT B1 ;  /* 0x0000000000017941 */ /* 0x000fea0003800200 */
.L_x_87:
[----:B------:R-:W2:Y:S02]  /*1280*/  LDG.E.64 R2, desc[UR6][R12.64] ;  /* 0x000000060c027981 */ /* 0x000ea4000c1e1b00 */
[----:B--2---:R-:W-:-:S04]  /*1290*/  IMAD.WIDE.U32 R2, R23, 0x1018, R2 ;  /* 0x0000101817027825 */ /* 0x004fc800078e0002 */
[----:B------:R-:W-:-:S05]  /*12a0*/  IMAD.WIDE.U32 R2, R19, 0x4, R2 ;  /* 0x0000000413027825 */ /* 0x000fca00078e0002 */
[----:B------:R-:W2:Y:S01]  /*12b0*/  LD.E R4, desc[UR6][R2.64+0x18] ;  /* 0x0000180602047980 */ /* 0x000ea2000c101900 */
[----:B------:R-:W-:-:S04]  /*12c0*/  FMUL R5, R0, R5 ;  /* 0x0000000500057220 */ /* 0x000fc80000400000 */
[----:B--2---:R-:W-:-:S05]  /*12d0*/  FFMA R15, R5, 0.10000000149011611938, R4 ;  /* 0x3dcccccd050f7823 */ /* 0x004fca0000000004 */
[----:B------:R1:W-:Y:S04]  /*12e0*/  ST.E desc[UR6][R2.64+0x18], R15 ;  /* 0x0000180f02007985 */ /* 0x0003e8000c101906 */
[----:B------:R-:W2:Y:S02]  /*12f0*/  LDG.E.64 R4, desc[UR6][R12.64] ;  /* 0x000000060c047981 */ /* 0x000ea4000c1e1b00 */
[----:B--2---:R-:W-:-:S04]  /*1300*/  IMAD.WIDE.U32 R4, R23, 0x1018, R4 ;  /* 0x0000101817047825 */ /* 0x004fc800078e0004 */
[----:B------:R-:W-:-:S05]  /*1310*/  IMAD.WIDE.U32 R4, R19, 0x4, R4 ;  /* 0x0000000413047825 */ /* 0x000fca00078e0004 */
[----:B------:R-:W2:Y:S02]  /*1320*/  LD.E R0, desc[UR6][R4.64+0x18] ;  /* 0x0000180604007980 */ /* 0x000ea4000c101900 */
[----:B--2---:R-:W-:-:S04]  /*1330*/  FMNMX R0, R0, 1, PT ;  /* 0x3f80000000007809 */ /* 0x004fc80003800000 */
[----:B------:R-:W-:-:S05]  /*1340*/  FMNMX R25, R0, -1, !PT ;  /* 0xbf80000000197809 */ /* 0x000fca0007800000 */
[----:B------:R1:W-:Y:S02]  /*1350*/  ST.E desc[UR6][R4.64+0x18], R25 ;  /* 0x0000181904007985 */ /* 0x0003e4000c101906 */
.L_x_83:
[----:B------:R-:W-:Y:S05]  /*1360*/  BSYNC.RECONVERGENT B0 ;  /* 0x0000000000007941 */ /* 0x000fea0003800200 */
.L_x_82:
[----:B------:R-:W-:Y:S02]  /*1370*/  VIADD R19, R19, 0x1 ;  /* 0x0000000113137836 */ /* 0x000fe40000000000 */
[----:B------:R-:W-:Y:S02]  /*1380*/  IMAD.MOV.U32 R0, RZ, RZ, R18 ;  /* 0x000000ffff007224 */ /* 0x000fe400078e0012 */
[----:B------:R-:W-:Y:S01]  /*1390*/  IMAD.MOV.U32 R14, RZ, RZ, R21 ;  /* 0x000000ffff0e7224 */ /* 0x000fe200078e0015 */
[----:B------:R-:W-:Y:S01]  /*13a0*/  ISETP.NE.AND P0, PT, R19, 0x200, PT ;  /* 0x000002001300780c */ /* 0x000fe20003f05270 */
[----:B------:R-:W-:Y:S01]  /*13b0*/  IMAD.MOV.U32 R18, RZ, RZ, R17 ;  /* 0x000000ffff127224 */ /* 0x000fe200078e0011 */
[----:B------:R-:W-:-:S11]  /*13c0*/  MOV R21, R16 ;  /* 0x0000001000157202 */ /* 0x000fd60000000f00 */
[----:B------:R-:W-:Y:S05]  /*13d0*/  @P0 BRA `(.L_x_90) ;  /* 0xfffffff000e00947 */ /* 0x000fea000383ffff */
[----:B-1----:R-:W0:Y:S04]  /*13e0*/  LDG.E.64 R2, desc[UR6][R12.64] ;  /* 0x000000060c027981 */ /* 0x002e28000c1e1b00 */
[----:B------:R-:W2:Y:S01]  /*13f0*/  LD.E R0, desc[UR6][R10.64+0x818] ;  /* 0x000818060a007980 */ /* 0x000ea2000c101900 */
[----:B0-----:R-:W-:Y:S01]  /*1400*/  IADD3 R4, P0, PT, R2, R22, RZ ;  /* 0x0000001602047210 */ /* 0x001fe20007f1e0ff */
[----:B--2---:R-:W-:-:S04]  /*1410*/  FMUL R9, R0, 0.89999997615814208984 ;  /* 0x3f66666600097820 */ /* 0x004fc80000400000 */
[----:B------:R-:W-:-:S05]  /*1420*/  IMAD.X R5, R3, 0x1, R20, P0 ;  /* 0x0000000103057824 */ /* 0x000fca00000e0614 */
[----:B------:R0:W-:Y:S04]  /*1430*/  ST.E desc[UR6][R4.64+-0x3c], R9 ;  /* 0xffffc40904007985 */ /* 0x0001e8000c101906 */
[----:B------:R-:W2:Y:S04]  /*1440*/  LDG.E.64 R2, desc[UR6][R12.64] ;  /* 0x000000060c027981 */ /* 0x000ea8000c1e1b00 */
[----:B------:R-:W3:Y:S01]  /*1450*/  LD.E R0, desc[UR6][R10.64+0x81c] ;  /* 0x00081c060a007980 */ /* 0x000ee2000c101900 */
[----:B--2---:R-:W-:Y:S01]  /*1460*/  IADD3 R14, P0, PT, R2, R22, RZ ;  /* 0x00000016020e7210 */ /* 0x004fe20007f1e0ff */
[----:B---3--:R-:W-:-:S04]  /*1470*/  FMUL R19, R0, 0.89999997615814208984 ;  /* 0x3f66666600137820 */ /* 0x008fc80000400000 */
[----:B------:R-:W-:-:S05]  /*1480*/  IMAD.X R15, R3, 0x1, R20, P0 ;  /* 0x00000001030f7824 */ /* 0x000fca00000e0614 */
[----:B------:R1:W-:Y:S04]  /*1490*/  ST.E desc[UR6][R14.64+-0x38], R19 ;  /* 0xffffc8130e007985 */ /* 0x0003e8000c101906 */
[----:B------:R-:W2:Y:S04]  /*14a0*/  LDG.E.64 R2, desc[UR6][R12.64] ;  /* 0x000000060c027981 */ /* 0x000ea8000c1e1b00 */
[----:B------:R-:W0:Y:S01]  /*14b0*/  LD.E R0, desc[UR6][R10.64+0x820] ;  /* 0x000820060a007980 */ /* 0x000e22000c101900 */
[----:B--2---:R-:W-:Y:S01]  /*14c0*/  IADD3 R16, P0, PT, R2, R22, RZ ;  /* 0x0000001602107210 */ /* 0x004fe20007f1e0ff */
[----:B0-----:R-:W-:-:S04]  /*14d0*/  FMUL R9, R0, 0.89999997615814208984 ;  /* 0x3f66666600097820 */ /* 0x001fc80000400000 */
[----:B------:R-:W-:-:S05]  /*14e0*/  IMAD.X R17, R3, 0x1, R20, P0 ;  /* 0x0000000103117824 */ /* 0x000fca00000e0614 */
[----:B------:R0:W-:Y:S04]  /*14f0*/  ST.E desc[UR6][R16.64+-0x34], R9 ;  /* 0xffffcc0910007985 */ /* 0x0001e8000c101906 */
[----:B------:R-:W2:Y:S04]  /*1500*/  LDG.E.64 R2, desc[UR6][R12.64] ;  /* 0x000000060c027981 */ /* 0x000ea8000c1e1b00 */
[----:B------:R-:W1:Y:S01]  /*1510*/  LD.E R0, desc[UR6][R10.64+0x824] ;  /* 0x000824060a007980 */ /* 0x000e62000c101900 */
[----:B--2---:R-:W-:Y:S01]  /*1520*/  IADD3 R4, P0, PT, R2, R22, RZ ;  /* 0x0000001602047210 */ /* 0x004fe20007f1e0ff */
[----:B-1----:R-:W-:-:S04]  /*1530*/  FMUL R19, R0, 0.89999997615814208984 ;  /* 0x3f66666600137820 */ /* 0x002fc80000400000 */
[----:B------:R-:W-:-:S05]  /*1540*/  IMAD.X R5, R3, 0x1, R20, P0 ;  /* 0x0000000103057824 */ /* 0x000fca00000e0614 */
[----:B------:R1:W-:Y:S04]  /*1550*/  ST.E desc[UR6][R4.64+-0x30], R19 ;  /* 0xffffd01304007985 */ /* 0x0003e8000c101906 */
[----:B------:R-:W2:Y:S04]  /*1560*/  LDG.E.64 R2, desc[UR6][R12.64] ;  /* 0x000000060c027981 */ /* 0x000ea8000c1e1b00 */
[----:B------:R-:W0:Y:S01]  /*1570*/  LD.E R0, desc[UR6][R10.64+0x828] ;  /* 0x000828060a007980 */ /* 0x000e22000c101900 */
[----:B--2---:R-:W-:-:S04]  /*1580*/  IADD3 R14, P0, PT, R2, R22, RZ ;  /* 0x00000016020e7210 */ /* 0x004fc80007f1e0ff */
[----:B------:R-:W-:Y:S01]  /*1590*/  IADD3.X R15, PT, PT, R3, R20, RZ, P0, !PT ;  /* 0x00000014030f7210 */ /* 0x000fe200007fe4ff */
[----:B0-----:R-:W-:-:S05]  /*15a0*/  FMUL R9, R0, 0.89999997615814208984 ;  /* 0x3f66666600097820 */ /* 0x001fca0000400000 */
        /* <DEDUP_REMOVED lines=27> */
[----:B--2---:R-:W-:-:S04]  /*1760*/  IADD3 R4, P0, PT, R2, R22, RZ ;  /* 0x0000001602047210 */ /* 0x004fc80007f1e0ff */
[----:B------:R-:W-:Y:S01]  /*1770*/  IADD3.X R5, PT, PT, R3, R20, RZ, P0, !PT ;  /* 0x0000001403057210 */ /* 0x000fe200007fe4ff */
[----:B-1----:R-:W-:-:S05]  /*1780*/  FMUL R19, R0, 0.89999997615814208984 ;  /* 0x3f66666600137820 */ /* 0x002fca0000400000 */
        /* <DEDUP_REMOVED lines=32> */
[----:B------:R-:W3:Y:S01]  /*1990*/  LD.E R0, desc[UR6][R10.64+0x854] ;  /* 0x000854060a007980 */ /* 0x000ee2000c101900 */
[----:B------:R-:W-:Y:S01]  /*19a0*/  IADD3 R8, P1, PT, R8, 0x894, RZ ;  /* 0x0000089408087810 */ /* 0x000fe20007f3e0ff */
[----:B------:R-:W-:-:S04]  /*19b0*/  UMOV UR4, 0x10 ;  /* 0x0000001000047882 */ /* 0x000fc80000000000 */
[----:B-1----:R-:W-:Y:S01]  /*19c0*/  IMAD.X R15, RZ, RZ, R11, P1 ;  /* 0x000000ffff0f7224 */ /* 0x002fe200008e060b */
[----:B--2---:R-:W-:Y:S01]  /*19d0*/  IADD3 R2, P0, PT, R2, R22, RZ ;  /* 0x0000001602027210 */ /* 0x004fe20007f1e0ff */
[----:B---3--:R-:W-:-:S04]  /*19e0*/  FMUL R9, R0, 0.89999997615814208984 ;  /* 0x3f66666600097820 */ /* 0x008fc80000400000 */
[----:B------:R-:W-:Y:S01]  /*19f0*/  IMAD.X R3, R3, 0x1, R20, P0 ;  /* 0x0000000103037824 */ /* 0x000fe200000e0614 */
[----:B------:R-:W-:-:S04]  /*1a00*/  IADD3 R22, P0, PT, R22, 0x40, RZ ;  /* 0x0000004016167810 */ /* 0x000fc80007f1e0ff */
[----:B------:R0:W-:Y:S01]  /*1a10*/  ST.E desc[UR6][R2.64], R9 ;  /* 0x0000000902007985 */ /* 0x0001e2000c101906 */
[----:B------:R-:W-:-:S08]  /*1a20*/  IMAD.X R20, RZ, RZ, R20, P0 ;  /* 0x000000ffff147224 */ /* 0x000fd000000e0614 */
.L_x_91:
[----:B01----:R-:W2:Y:S01]  /*1a30*/  LDG.E.64 R4, desc[UR6][R12.64] ;  /* 0x000000060c047981 */ /* 0x003ea2000c1e1b00 */
[----:B------:R-:W-:Y:S01]  /*1a40*/  IMAD.MOV.U32 R2, RZ, RZ, R8 ;  /* 0x000000ffff027224 */ /* 0x000fe200078e0008 */
[----:B------:R-:W-:-:S05]  /*1a50*/  MOV R3, R15 ;  /* 0x0000000f00037202 */ /* 0x000fca0000000f00 */
[----:B------:R-:W3:Y:S01]  /*1a60*/  LD.E R0, desc[UR6][R2.64+-0x3c] ;  /* 0xffffc40602007980 */ /* 0x000ee2000c101900 */
[----:B--2---:R-:W-:-:S05]  /*1a70*/  IADD3 R8, P0, PT, R4, R22, RZ ;  /* 0x0000001604087210 */ /* 0x004fca0007f1e0ff */
[----:B------:R-:W-:Y:S02]  /*1a80*/  IMAD.X R9, R5, 0x1, R20, P0 ;  /* 0x0000000105097824 */ /* 0x000fe400000e0614 */
[----:B---3--:R-:W-:-:S05]  /*1a90*/  FMUL R17, R0, 0.89999997615814208984 ;  /* 0x3f66666600117820 */ /* 0x008fca0000400000 */
        /* <DEDUP_REMOVED lines=78> */
[----:B------:R-:W-:Y:S04]  /*1f80*/  ST.E desc[UR6][R10.64+-0x8], R19 ;  /* 0xfffff8130a007985 */ /* 0x000fe8000c101906 */
        /* <DEDUP_REMOVED lines=8> */
[----:B------:R-:W-:Y:S01]  /*2010*/  UIADD3 UR4, UPT, UPT, UR4, 0x10, URZ ;  /* 0x0000001004047890 */ /* 0x000fe2000fffe0ff */
[----:B------:R-:W-:-:S03]  /*2020*/  IADD3 R8, P1, PT, R2, 0x40, RZ ;  /* 0x0000004002087810 */ /* 0x000fc60007f3e0ff */
[----:B------:R-:W-:Y:S02]  /*2030*/  UISETP.NE.AND UP0, UPT, UR4, 0x200, UPT ;  /* 0x000002000400788c */ /* 0x000fe4000bf05270 */
[----:B0-----:R-:W-:Y:S01]  /*2040*/  IMAD.X R15, RZ, RZ, R3, P1 ;  /* 0x000000ffff0f7224 */ /* 0x001fe200008e0603 */
[----:B--2---:R-:W-:Y:S01]  /*2050*/  IADD3 R4, P0, PT, R4, R22, RZ ;  /* 0x0000001604047210 */ /* 0x004fe20007f1e0ff */
[----:B---3--:R-:W-:-:S04]  /*2060*/  FMUL R11, R0, 0.89999997615814208984 ;  /* 0x3f666666000b7820 */ /* 0x008fc80000400000 */
[----:B------:R-:W-:Y:S01]  /*2070*/  IMAD.X R5, R5, 0x1, R20, P0 ;  /* 0x0000000105057824 */ /* 0x000fe200000e0614 */
[----:B------:R-:W-:-:S04]  /*2080*/  IADD3 R22, P0, PT, R22, 0x40, RZ ;  /* 0x0000004016167810 */ /* 0x000fc80007f1e0ff */
[----:B------:R1:W-:Y:S01]  /*2090*/  ST.E desc[UR6][R4.64], R11 ;  /* 0x0000000b04007985 */ /* 0x0003e2000c101906 */
[----:B------:R-:W-:Y:S01]  /*20a0*/  IMAD.X R20, RZ, RZ, R20, P0 ;  /* 0x000000ffff147224 */ /* 0x000fe200000e0614 */
[----:B------:R-:W-:Y:S07]  /*20b0*/  BRA.U UP0, `(.L_x_91) ;  /* 0xfffffff9005c7547 */ /* 0x000fee000b83ffff */
[----:B------:R-:W-:Y:S05]  /*20c0*/  BRA `(.L_x_92) ;  /* 0x0000000400ec7947 */ /* 0x000fea0003800000 */
.L_x_81:
[----:B0-----:R-:W-:Y:S01]  /*20d0*/  SHF.R.S32.HI R8, RZ, 0x1f, R4 ;  /* 0x0000001fff087819 */ /* 0x001fe20000011404 */
[----:B------:R-:W-:-:S04]  /*20e0*/  IMAD.WIDE.U32 R12, R4, 0x1ce4e5b9, RZ ;  /* 0x1ce4e5b9040c7825 */ /* 0x000fc800078e00ff */
[C---:B------:R-:W-:Y:S02]  /*20f0*/  IMAD R9, R8.reuse, 0x1ce4e5b9, RZ ;  /* 0x1ce4e5b908097824 */ /* 0x040fe400078e02ff */
[----:B------:R-:W-:Y:S02]  /*2100*/  IMAD R11, R8, 0x7f4a7c15, RZ ;  /* 0x7f4a7c15080b7824 */ /* 0x000fe400078e02ff */
[C---:B------:R-:W-:Y:S02]  /*2110*/  IMAD R9, R4.reuse, -0x40a7b893, R9 ;  /* 0xbf58476d04097824 */ /* 0x040fe400078e0209 */
[----:B------:R-:W-:-:S04]  /*2120*/  IMAD.WIDE.U32 R14, R4, 0x7f4a7c15, RZ ;  /* 0x7f4a7c15040e7825 */ /* 0x000fc800078e00ff */
[----:B------:R-:W-:Y:S02]  /*2130*/  IMAD R17, R4, -0x61c88647, R11 ;  /* 0x9e3779b904117824 */ /* 0x000fe400078e020b */
[----:B------:R-:W-:Y:S01]  /*2140*/  IMAD.IADD R11, R13, 0x1, R9 ;  /* 0x000000010d0b7824 */ /* 0x000fe200078e0209 */
[----:B------:R-:W-:Y:S01]  /*2150*/  MOV R9, R14 ;  /* 0x0000000e00097202 */ /* 0x000fe20000000f00 */
[----:B------:R-:W-:Y:S02]  /*2160*/  IMAD.IADD R10, R15, 0x1, R17 ;  /* 0x000000010f0a7824 */ /* 0x000fe400078e0211 */
[----:B------:R-:W-:-:S07]  /*2170*/  IMAD.MOV.U32 R4, RZ, RZ, RZ ;  /* 0x000000ffff047224 */ /* 0x000fce00078e00ff */
.L_x_93:
[----:B------:R-:W2:Y:S01]  /*2180*/  LDG.E.64 R14, desc[UR6][R2.64] ;  /* 0x00000006020e7981 */ /* 0x000ea2000c1e1b00 */
[C---:B------:R-:W-:Y:S01]  /*2190*/  IMAD.SHL.U32 R16, R9.reuse, 0x800000, RZ ;  /* 0x0080000009107824 */ /* 0x040fe200078e00ff */
[----:B------:R-:W-:-:S04]  /*21a0*/  SHF.L.U64.HI R17, R9, 0x17, R10 ;  /* 0x0000001709117819 */ /* 0x000fc8000001020a */
[----:B------:R-:W-:Y:S02]  /*21b0*/  LOP3.LUT R17, R17, R10, RZ, 0x3c, !PT ;  /* 0x0000000a11117212 */ /* 0x000fe400078e3cff */
[----:B------:R-:W-:Y:S02]  /*21c0*/  LOP3.LUT R16, R16, R9, RZ, 0x3c, !PT ;  /* 0x0000000910107212 */ /* 0x000fe400078e3cff */
[----:B------:R-:W-:Y:S02]  /*21d0*/  SHF.R.U64 R9, R12, 0x1a, R11 ;  /* 0x0000001a0c097819 */ /* 0x000fe4000000120b */
[----:B------:R-:W-:Y:S02]  /*21e0*/  SHF.R.U64 R8, R16, 0x11, R17 ;  /* 0x0000001110087819 */ /* 0x000fe40000001211 */
[----:B------:R-:W-:Y:S02]  /*21f0*/  SHF.R.U32.HI R10, RZ, 0x1a, R11 ;  /* 0x0000001aff0a7819 */ /* 0x000fe4000001160b */
[----:B------:R-:W-:-:S02]  /*2200*/  SHF.R.U32.HI R13, RZ, 0x11, R17 ;  /* 0x00000011ff0d7819 */ /* 0x000fc40000011611 */
[----:B------:R-:W-:Y:S01]  /*2210*/  LOP3.LUT R9, R12, R9, R8, 0x96, !PT ;  /* 0x000000090c097212 */ /* 0x000fe200078e9608 */
[----:B------:R-:W-:Y:S01]  /*2220*/  IMAD.MOV.U32 R8, RZ, RZ, 0x40000000 ;  /* 0x40000000ff087424 */ /* 0x000fe200078e00ff */
[----:B------:R-:W-:Y:S02]  /*2230*/  LOP3.LUT R10, R11, R10, R13, 0x96, !PT ;  /* 0x0000000a0b0a7212 */ /* 0x000fe400078e960d */
[----:B------:R-:W-:Y:S02]  /*2240*/  LOP3.LUT R9, R9, R16, RZ, 0x3c, !PT ;  /* 0x0000001009097212 */ /* 0x000fe400078e3cff */
[----:B------:R-:W-:Y:S02]  /*2250*/  LOP3.LUT R10, R10, R17, RZ, 0x3c, !PT ;  /* 0x000000110a0a7212 */ /* 0x000fe400078e3cff */
[----:B------:R-:W-:-:S05]  /*2260*/  IADD3 R18, P0, PT, R12, R9, RZ ;  /* 0x000000090c127210 */ /* 0x000fca0007f1e0ff */
[----:B------:R-:W-:-:S04]  /*2270*/  IMAD.X R19, R11, 0x1, R10, P0 ;  /* 0x000000010b137824 */ /* 0x000fc800000e060a */
[----:B------:R-:W0:Y:S02]  /*2280*/  I2F.U64 R18, R18 ;  /* 0x0000001200127312 */ /* 0x000e240000301000 */
[----:B0-----:R-:W-:-:S04]  /*2290*/  FMUL R13, R18, 5.42101086242752217e-20 ;  /* 0x1f800000120d7820 */ /* 0x001fc80000400000 */
[----:B------:R-:W-:Y:S01]  /*22a0*/  FFMA R13, R13, R8, -1 ;  /* 0xbf8000000d0d7423 */ /* 0x000fe20000000008 */
[----:B--2---:R-:W-:-:S04]  /*22b0*/  IADD3 R16, P0, PT, R14, R0, RZ ;  /* 0x000000000e107210 */ /* 0x004fc80007f1e0ff */
[----:B------:R-:W-:-:S03]  /*22c0*/  IADD3.X R17, PT, PT, R15, R5, RZ, P0, !PT ;  /* 0x000000050f117210 */ /* 0x000fc600007fe4ff */
[----:B------:R-:W-:-:S05]  /*22d0*/  IMAD.WIDE.U32 R16, R4, 0x4, R16 ;  /* 0x0000000404107825 */ /* 0x000fca00078e0010 */
[----:B------:R0:W-:Y:S04]  /*22e0*/  ST.E desc[UR6][R16.64+0x18], R13 ;  /* 0x0000180d10007985 */ /* 0x0001e8000c101906 */
[----:B------:R-:W2:Y:S01]  /*22f0*/  LDG.E.64 R14, desc[UR6][R2.64] ;  /* 0x00000006020e7981 */ /* 0x000ea2000c1e1b00 */
[C---:B------:R-:W-:Y:S01]  /*2300*/  IMAD.SHL.U32 R21, R12.reuse, 0x800000, RZ ;  /* 0x008000000c157824 */ /* 0x040fe200078e00ff */
[----:B------:R-:W-:-:S04]  /*2310*/  SHF.L.U64.HI R20, R12, 0x17, R11 ;  /* 0x000000170c147819 */ /* 0x000fc8000001020b */
[----:B------:R-:W-:Y:S02]  /*2320*/  LOP3.LUT R20, R20, R11, RZ, 0x3c, !PT ;  /* 0x0000000b14147212 */ /* 0x000fe400078e3cff */
[----:B------:R-:W-:Y:S02]  /*2330*/  LOP3.LUT R21, R21, R12, RZ, 0x3c, !PT ;  /* 0x0000000c15157212 */ /* 0x000fe400078e3cff */
[----:B------:R-:W-:Y:S02]  /*2340*/  SHF.R.U64 R12, R9, 0x1a, R10 ;  /* 0x0000001a090c7819 */ /* 0x000fe4000000120a */
[----:B0-----:R-:W-:Y:S02]  /*2350*/  SHF.R.U64 R13, R21, 0x11, R20 ;  /* 0x00000011150d7819 */ /* 0x001fe40000001214 */
[----:B--2---:R-:W-:-:S05]  /*2360*/  IADD3 R14, P0, PT, R14, R0, RZ ;  /* 0x000000000e0e7210 */ /* 0x004fca0007f1e0ff */
[----:B------:R-:W-:Y:S02]  /*2370*/  IMAD.X R15, R15, 0x1, R5, P0 ;  /* 0x000000010f0f7824 */ /* 0x000fe400000e0605 */
[----:B------:R-:W-:-:S05]  /*2380*/  IMAD.WIDE.U32 R18, R4, 0x4, R14 ;  /* 0x0000000404127825 */ /* 0x000fca00078e000e */
[----:B------:R-:W-:Y:S04]  /*2390*/  ST.E desc[UR6][R18.64+0x818], RZ ;  /* 0x000818ff12007985 */ /* 0x000fe8000c101906 */
[----:B------:R-:W2:Y:S01]  /*23a0*/  LDG.E.64 R14, desc[UR6][R2.64] ;  /* 0x00000006020e7981 */ /* 0x000ea2000c1e1b00 */
[----:B------:R-:W-:Y:S02]  /*23b0*/  SHF.R.U32.HI R16, RZ, 0x11, R20 ;  /* 0x00000011ff107819 */ /* 0x000fe40000011614 */
[----:B------:R-:W-:Y:S02]  /*23c0*/  SHF.R.U32.HI R11, RZ, 0x1a, R10 ;  /* 0x0000001aff0b7819 */ /* 0x000fe4000001160a */
[----:B------:R-:W-:Y:S02]  /*23d0*/  LOP3.LUT R12, R9, R12, R13, 0x96, !PT ;  /* 0x0000000c090c7212 */ /* 0x000fe400078e960d */
[----:B------:R-:W-:-:S02]  /*23e0*/  LOP3.LUT R11, R10, R11, R16, 0x96, !PT ;  /* 0x0000000b0a0b7212 */ /* 0x000fc400078e9610 */
        /* <DEDUP_REMOVED lines=34> */
[----:B--2---:R-:W-:-:S05]  /*2610*/  IADD3 R16, P0, PT, R14, R0, RZ ;  /* 0x000000000e107210 */ /* 0x004fca0007f1e0ff */
[----:B------:R-:W-:Y:S02]  /*2620*/  IMAD.X R17, R15, 0x1, R5, P0 ;  /* 0x000000010f117824 */ /* 0x000fe400000e0605 */
        /* <DEDUP_REMOVED lines=9> */
[----:B--2---:R-:W-:-:S04]  /*26c0*/  IADD3 R18, P0, PT, R14, R0, RZ ;  /* 0x000000000e127210 */ /* 0x004fc80007f1e0ff */
[----:B------:R-:W-:-:S03]  /*26d0*/  IADD3.X R19, PT, PT, R15, R5, RZ, P0, !PT ;  /* 0x000000050f137210 */ /* 0x000fc600007fe4ff */
[----:B------:R-:W-:-:S05]  /*26e0*/  IMAD.WIDE.U32 R18, R4, 0x4, R18 ;  /* 0x0000000404127825 */ /* 0x000fca00078e0012 */
[----:B------:R0:W-:Y:S04]  /*26f0*/  ST.E desc[UR6][R18.64+0x820], RZ ;  /* 0x000820ff12007985 */ /* 0x0001e8000c101906 */
[----:B------:R-:W2:Y:S01]  /*2700*/  LDG.E.64 R14, desc[UR6][R2.64] ;  /* 0x00000006020e7981 */ /* 0x000ea2000c1e1b00 */
[----:B------:R-:W-:Y:S02]  /*2710*/  SHF.R.U32.HI R16, RZ, 0x11, R20 ;  /* 0x00000011ff107819 */ /* 0x000fe40000011614 */
[----:B------:R-:W-:Y:S02]  /*2720*/  SHF.R.U32.HI R11, RZ, 0x1a, R10 ;  /* 0x0000001aff0b7819 */ /* 0x000fe4000001160a */
[----:B------:R-:W-:Y:S02]  /*2730*/  LOP3.LUT R12, R9, R12, R13, 0x96, !PT ;  /* 0x0000000c090c7212 */ /* 0x000fe400078e960d */
[----:B------:R-:W-:-:S02]  /*2740*/  LOP3.LUT R11, R10, R11, R16, 0x96, !PT ;  /* 0x0000000b0a0b7212 */ /* 0x000fc400078e9610 */
[----:B------:R-:W-:Y:S02]  /*2750*/  LOP3.LUT R12, R12, R21, RZ, 0x3c, !PT ;  /* 0x000000150c0c7212 */ /* 0x000fe400078e3cff */
[----:B------:R-:W-:Y:S02]  /*2760*/  LOP3.LUT R11, R11, R20, RZ, 0x3c, !PT ;  /* 0x000000140b0b7212 */ /* 0x000fe400078e3cff */
[----:B0-----:R-:W-:-:S05]  /*2770*/  IADD3 R18, P0, PT, R12, R9, RZ ;  /* 0x000000090c127210 */ /* 0x001fca0007f1e0ff */
        /* <DEDUP_REMOVED lines=8> */
[----:B------:R-:W2:Y:S02]  /*2800*/  LDG.E.64 R16, desc[UR6][R2.64] ;  /* 0x0000000602107981 */ /* 0x000ea4000c1e1b00 */
[----:B--2---:R-:W-:-:S05]  /*2810*/  IADD3 R16, P0, PT, R16, R0, RZ ;  /* 0x0000000010107210 */ /* 0x004fca0007f1e0ff */
[----:B------:R-:W-:Y:S02]  /*2820*/  IMAD.X R17, R17, 0x1, R5, P0 ;  /* 0x0000000111117824 */ /* 0x000fe400000e0605 */
[C---:B------:R-:W-:Y:S01]  /*2830*/  IMAD.WIDE.U32 R16, R4.reuse, 0x4, R16 ;  /* 0x0000000404107825 */ /* 0x040fe200078e0010 */
[----:B------:R-:W-:-:S04]  /*2840*/  IADD3 R4, PT, PT, R4, 0x4, RZ ;  /* 0x0000000404047810 */ /* 0x000fc80007ffe0ff */
[----:B------:R0:W-:Y:S01]  /*2850*/  ST.E desc[UR6][R16.64+0x824], RZ ;  /* 0x000824ff10007985 */ /* 0x0001e2000c101906 */
[----:B------:R-:W-:-:S13]  /*2860*/  ISETP.NE.AND P0, PT, R4, 0x200, PT ;  /* 0x000002000400780c */ /* 0x000fda0003f05270 */
[----:B0-----:R-:W-:Y:S05]  /*2870*/  @P0 BRA `(.L_x_93) ;  /* 0xfffffff800400947 */ /* 0x001fea000383ffff */
.L_x_92:
[----:B------:R-:W0:Y:S01]  /*2880*/  S2R R0, SR_LANEID ;  /* 0x0000000000007919 */ /* 0x000e220000000000 */
[----:B------:R-:W-:Y:S06]  /*2890*/  MEMBAR.SC.SYS ;  /* 0x0000000000007992 */ /* 0x000fec0000003000 */
[----:B------:R-:W-:-:S00]  /*28a0*/  ERRBAR ;  /* 0x00000000000079ab */ /* 0x000fc00000000000 */
[----:B------:R-:W-:Y:S06]  /*28b0*/  CGAERRBAR ;  /* 0x00000000000075ab */ /* 0x000fec0000000000 */
[----:B------:R-:W-:Y:S01]  /*28c0*/  CCTL.IVALL ;  /* 0x00000000ff00798f */ /* 0x000fe20002000000 */
[----:B------:R-:W-:Y:S02]  /*28d0*/  VOTEU.ANY UR4, UPT, PT ;  /* 0x0000000000047886 */ /* 0x000fe400038e0100 */
[----:B------:R-:W-:Y:S02]  /*28e0*/  UFLO.U32 UR5, UR4 ;  /* 0x00000004000572bd */ /* 0x000fe400080e0000 */
[----:B------:R-:W2:Y:S04]  /*28f0*/  POPC R3, UR4 ;  /* 0x0000000400037d09 */ /* 0x000ea80008000000 */
[----:B0-----:R-:W-:-:S13]  /*2900*/  ISETP.EQ.U32.AND P0, PT, R0, UR5, PT ;  /* 0x0000000500007c0c */ /* 0x001fda000bf02070 */
[----:B--2---:R-:W2:Y:S04]  /*2910*/  @P0 ATOM.E.ADD.S32.STRONG.SYS PT, RZ, desc[UR6][R6.64], R3 ;  /* 0x8000000306ff098a */ /* 0x004ea800081f5306 */
[----:B--2---:R-:W-:Y:S01]  /*2920*/  @P0 CCTL.IVALL ;  /* 0x00000000ff00098f */ /* 0x004fe20002000000 */
[----:B------:R-:W-:Y:S05]  /*2930*/  EXIT ;  /* 0x000000000000794d */ /* 0x000fea0003800000 */
        .weak           $__internal_4_$__cuda_sm20_sqrt_rn_f32_slowpath
        .type           $__internal_4_$__cuda_sm20_sqrt_rn_f32_slowpath,@function
        .size           $__internal_4_$__cuda_sm20_sqrt_rn_f32_slowpath,(.L_x_100 - $__internal_4_$__cuda_sm20_sqrt_rn_f32_slowpath)
$__internal_4_$__cuda_sm20_sqrt_rn_f32_slowpath:
[----:B------:R-:W-:-:S13]  /*2940*/  LOP3.LUT P0, RZ, R5, 0x7fffffff, RZ, 0xc0, !PT ;  /* 0x7fffffff05ff7812 */ /* 0x000fda000780c0ff */
[----:B------:R-:W-:Y:S01]  /*2950*/  @!P0 IMAD.MOV.U32 R2, RZ, RZ, R5 ;  /* 0x000000ffff028224 */ /* 0x000fe200078e0005 */
[----:B------:R-:W-:Y:S06]  /*2960*/  @!P0 BRA `(.L_x_94) ;  /* 0x0000000000408947 */ /* 0x000fec0003800000 */
[----:B------:R-:W-:-:S13]  /*2970*/  FSETP.GEU.FTZ.AND P0, PT, R5, RZ, PT ;  /* 0x000000ff0500720b */ /* 0x000fda0003f1e000 */
        /* <DEDUP_REMOVED lines=15> */
.L_x_94:
[----:B------:R-:W-:Y:S01]  /*2a70*/  MOV R5, R2 ;  /* 0x0000000200057202 */ /* 0x000fe20000000f00 */
[----:B------:R-:W-:Y:S02]  /*2a80*/  IMAD.MOV.U32 R2, RZ, RZ, R25 ;  /* 0x000000ffff027224 */ /* 0x000fe400078e0019 */
[----:B------:R-:W-:-:S04]  /*2a90*/  IMAD.MOV.U32 R3, RZ, RZ, 0x0 ;  /* 0x00000000ff037424 */ /* 0x000fc800078e00ff */
[----:B------:R-:W-:Y:S05]  /*2aa0*/  RET.REL.NODEC R2 `(_Z22spawn_component_kernelP13ComponentPoolif) ;  /* 0xffffffd402547950 */ /* 0x000fea0003c3ffff */
.L_x_95:
        /* <DEDUP_REMOVED lines=13> */
.L_x_100:


//--------------------- .nv.global.init           --------------------------
	.section	.nv.global.init,"aw",@progbits
	.align	4
.nv.global.init:
	.type		__cudart_i2opi_f,@object
	.size		__cudart_i2opi_f,(.L_0 - __cudart_i2opi_f)
__cudart_i2opi_f:
        /*0000*/ 	.byte	0x41, 0x90, 0x43, 0x3c, 0x99, 0x95, 0x62, 0xdb, 0xc0, 0xdd, 0x34, 0xf5, 0xd1, 0x57, 0x27, 0xfc
        /*0010*/ 	.byte	0x29, 0x15, 0x44, 0x4e, 0x6e, 0x83, 0xf9, 0xa2
.L_0:


//--------------------- .nv.shared._Z25compute_pool_stats_kernelP13ComponentPoolPfS1_S1_S1_ --------------------------
	.section	.nv.shared._Z25compute_pool_stats_kernelP13ComponentPoolPfS1_S1_S1_,"aw",@nobits
	.sectionflags	@""
	.align	4
.nv.shared._Z25compute_pool_stats_kernelP13ComponentPoolPfS1_S1_S1_:
	.zero		4096


//--------------------- .nv.shared.reserved.0     --------------------------
	.section	.nv.shared.reserved.0,"aw",@nobits
	.weak		__nv_reservedSMEM_offset_0_alias
	.size		__nv_reservedSMEM_offset_0_alias, 0, 64
	.other		__nv_reservedSMEM_offset_0_alias,@"STO_CUDA_RESERVED_SHARED STV_DEFAULT"
__nv_reservedSMEM_offset_0_alias:
	.zero		0
	.zero		64


//--------------------- .nv.shared._Z26diversity_selection_kernelP13ComponentPoolPii --------------------------
	.section	.nv.shared._Z26diversity_selection_kernelP13ComponentPoolPii,"aw",@nobits
	.sectionflags	@""
	.align	4
.nv.shared._Z26diversity_selection_kernelP13ComponentPoolPii:
	.zero		2048


//--------------------- .nv.constant0._Z25compute_pool_stats_kernelP13ComponentPoolPfS1_S1_S1_ --------------------------
	.section	.nv.constant0._Z25compute_pool_stats_kernelP13ComponentPoolPfS1_S1_S1_,"a",@progbits
	.sectionflags	@""
	.align	4
.nv.constant0._Z25compute_pool_stats_kernelP13ComponentPoolPfS1_S1_S1_:
	.zero		936


//--------------------- .nv.constant0._Z16init_pool_kernelP13ComponentPooli --------------------------
	.section	.nv.constant0._Z16init_pool_kernelP13ComponentPooli,"a",@progbits
	.sectionflags	@""
	.align	4
.nv.constant0._Z16init_pool_kernelP13ComponentPooli:
	.zero		908


//--------------------- .nv.constant0._Z26diversity_selection_kernelP13ComponentPoolPii --------------------------
	.section	.nv.constant0._Z26diversity_selection_kernelP13ComponentPoolPii,"a",@progbits
	.sectionflags	@""
	.align	4
.nv.constant0._Z26diversity_selection_kernelP13ComponentPoolPii:
	.zero		916


//--------------------- .nv.constant0._Z19select_top_k_kernelP13ComponentPoolPii --------------------------
	.section	.nv.constant0._Z19select_top_k_kernelP13ComponentPoolPii,"a",@progbits
	.sectionflags	@""
	.align	4
.nv.constant0._Z19select_top_k_kernelP13ComponentPoolPii:
	.zero		916


//--------------------- .nv.constant0._Z22sort_by_fitness_kernelP13ComponentPoolii --------------------------
	.section	.nv.constant0._Z22sort_by_fitness_kernelP13ComponentPoolii,"a",@progbits
	.sectionflags	@""
	.align	4
.nv.constant0._Z22sort_by_fitness_kernelP13ComponentPoolii:
	.zero		912


//--------------------- .nv.constant0._Z20update_hunger_kernelP13ComponentPool --------------------------
	.section	.nv.constant0._Z20update_hunger_kernelP13ComponentPool,"a",@progbits
	.sectionflags	@""
	.align	4
.nv.constant0._Z20update_hunger_kernelP13ComponentPool:
	.zero		904


//--------------------- .nv.constant0._Z21age_components_kernelP13ComponentPool --------------------------
	.section	.nv.constant0._Z21age_components_kernelP13ComponentPool,"a",@progbits
	.sectionflags	@""
	.align	4
.nv.constant0._Z21age_components_kernelP13ComponentPool:
	.zero		904


//--------------------- .nv.constant0._Z18cull_hungry_kernelP13ComponentPoolf --------------------------
	.section	.nv.constant0._Z18cull_hungry_kernelP13ComponentPoolf,"a",@progbits
	.sectionflags	@""
	.align	4
.nv.constant0._Z18cull_hungry_kernelP13ComponentPoolf:
	.zero		908


//--------------------- .nv.constant0._Z16cull_weak_kernelP13ComponentPoolf --------------------------
	.section	.nv.constant0._Z16cull_weak_kernelP13ComponentPoolf,"a",@progbits
	.sectionflags	@""
	.align	4
.nv.constant0._Z16cull_weak_kernelP13ComponentPoolf:
	.zero		908


//--------------------- .nv.constant0._Z22spawn_component_kernelP13ComponentPoolif --------------------------
	.section	.nv.constant0._Z22spawn_component_kernelP13ComponentPoolif,"a",@progbits
	.sectionflags	@""
	.align	4
.nv.constant0._Z22spawn_component_kernelP13ComponentPoolif:
	.zero		912


//--------------------- SYMBOLS --------------------------

	.type		.nv.reservedSmem.offset0,@object
	.size		.nv.reservedSmem.offset0,0x4
	.type		.nv.reservedSmem.cap,@object
	.size		.nv.reservedSmem.cap,0x4
